//
// Generated by NVIDIA NVVM Compiler
//
// Compiler Build ID: CL-36424714
// Cuda compilation tools, release 13.0, V13.0.88
// Based on NVVM 20.0.0
//

.version 9.0
.target sm_100
.address_size 64

	// .globl	_Z6Phase1Piii
// _ZZ6Phase1PiiiE1C has been demoted
// _ZZ6Phase2PiiiE8Diagonal has been demoted
// _ZZ6Phase2PiiiE1A has been demoted
// _ZZ6Phase2PiiiE1B has been demoted
// _ZZ6Phase3PiiiE1A has been demoted
// _ZZ6Phase3PiiiE1B has been demoted
// _ZZ6Phase3PiiiE1C has been demoted

.visible .entry _Z6Phase1Piii(
	.param .u64 .ptr .align 1 _Z6Phase1Piii_param_0,
	.param .u32 _Z6Phase1Piii_param_1,
	.param .u32 _Z6Phase1Piii_param_2
)
{
	.reg .pred 	%p<11>;
	.reg .b32 	%r<200>;
	.reg .b64 	%rd<82>;
	// demoted variable
	.shared .align 4 .b8 _ZZ6Phase1PiiiE1C[16384];
	ld.param.u64 	%rd53, [_Z6Phase1Piii_param_0];
	ld.param.u32 	%r34, [_Z6Phase1Piii_param_1];
	ld.param.u32 	%r32, [_Z6Phase1Piii_param_2];
	cvta.to.global.u64 	%rd54, %rd53;
	mov.u32 	%r35, %tid.x;
	mad.lo.s32 	%r36, %r34, %r32, %r34;
	shl.b32 	%r37, %r36, 6;
	add.s32 	%r38, %r37, %r35;
	mul.wide.s32 	%rd55, %r38, 4;
	add.s64 	%rd1, %rd54, %rd55;
	ld.global.u32 	%r39, [%rd1];
	shl.b32 	%r40, %r35, 2;
	mov.u32 	%r41, _ZZ6Phase1PiiiE1C;
	add.s32 	%r1, %r41, %r40;
	st.shared.u32 	[%r1], %r39;
	mul.wide.s32 	%rd56, %r32, 4;
	add.s64 	%rd2, %rd1, %rd56;
	ld.global.u32 	%r42, [%rd2];
	st.shared.u32 	[%r1+256], %r42;
	add.s64 	%rd57, %rd2, %rd56;
	ld.global.u32 	%r43, [%rd57];
	st.shared.u32 	[%r1+512], %r43;
	add.s64 	%rd3, %rd57, %rd56;
	ld.global.u32 	%r44, [%rd3];
	st.shared.u32 	[%r1+768], %r44;
	add.s64 	%rd4, %rd3, %rd56;
	ld.global.u32 	%r45, [%rd4];
	st.shared.u32 	[%r1+1024], %r45;
	add.s64 	%rd5, %rd4, %rd56;
	ld.global.u32 	%r46, [%rd5];
	st.shared.u32 	[%r1+1280], %r46;
	add.s64 	%rd6, %rd5, %rd56;
	ld.global.u32 	%r47, [%rd6];
	st.shared.u32 	[%r1+1536], %r47;
	add.s64 	%rd7, %rd6, %rd56;
	ld.global.u32 	%r48, [%rd7];
	st.shared.u32 	[%r1+1792], %r48;
	add.s64 	%rd8, %rd7, %rd56;
	ld.global.u32 	%r49, [%rd8];
	st.shared.u32 	[%r1+2048], %r49;
	add.s64 	%rd58, %rd8, %rd56;
	ld.global.u32 	%r50, [%rd58];
	st.shared.u32 	[%r1+2304], %r50;
	add.s64 	%rd59, %rd58, %rd56;
	ld.global.u32 	%r51, [%rd59];
	st.shared.u32 	[%r1+2560], %r51;
	add.s64 	%rd9, %rd59, %rd56;
	ld.global.u32 	%r52, [%rd9];
	st.shared.u32 	[%r1+2816], %r52;
	add.s64 	%rd10, %rd9, %rd56;
	ld.global.u32 	%r53, [%rd10];
	st.shared.u32 	[%r1+3072], %r53;
	add.s64 	%rd11, %rd10, %rd56;
	ld.global.u32 	%r54, [%rd11];
	st.shared.u32 	[%r1+3328], %r54;
	add.s64 	%rd12, %rd11, %rd56;
	ld.global.u32 	%r55, [%rd12];
	st.shared.u32 	[%r1+3584], %r55;
	add.s64 	%rd13, %rd12, %rd56;
	ld.global.u32 	%r56, [%rd13];
	st.shared.u32 	[%r1+3840], %r56;
	add.s64 	%rd14, %rd13, %rd56;
	ld.global.u32 	%r57, [%rd14];
	st.shared.u32 	[%r1+4096], %r57;
	add.s64 	%rd15, %rd14, %rd56;
	ld.global.u32 	%r58, [%rd15];
	st.shared.u32 	[%r1+4352], %r58;
	add.s64 	%rd16, %rd15, %rd56;
	ld.global.u32 	%r59, [%rd16];
	st.shared.u32 	[%r1+4608], %r59;
	add.s64 	%rd17, %rd16, %rd56;
	ld.global.u32 	%r60, [%rd17];
	st.shared.u32 	[%r1+4864], %r60;
	add.s64 	%rd18, %rd17, %rd56;
	ld.global.u32 	%r61, [%rd18];
	st.shared.u32 	[%r1+5120], %r61;
	add.s64 	%rd19, %rd18, %rd56;
	ld.global.u32 	%r62, [%rd19];
	st.shared.u32 	[%r1+5376], %r62;
	add.s64 	%rd20, %rd19, %rd56;
	ld.global.u32 	%r63, [%rd20];
	st.shared.u32 	[%r1+5632], %r63;
	add.s64 	%rd60, %rd20, %rd56;
	ld.global.u32 	%r64, [%rd60];
	st.shared.u32 	[%r1+5888], %r64;
	add.s64 	%rd61, %rd60, %rd56;
	ld.global.u32 	%r65, [%rd61];
	st.shared.u32 	[%r1+6144], %r65;
	add.s64 	%rd62, %rd61, %rd56;
	ld.global.u32 	%r66, [%rd62];
	st.shared.u32 	[%r1+6400], %r66;
	add.s64 	%rd63, %rd62, %rd56;
	ld.global.u32 	%r67, [%rd63];
	st.shared.u32 	[%r1+6656], %r67;
	add.s64 	%rd21, %rd63, %rd56;
	ld.global.u32 	%r68, [%rd21];
	st.shared.u32 	[%r1+6912], %r68;
	add.s64 	%rd22, %rd21, %rd56;
	ld.global.u32 	%r69, [%rd22];
	st.shared.u32 	[%r1+7168], %r69;
	add.s64 	%rd23, %rd22, %rd56;
	ld.global.u32 	%r70, [%rd23];
	st.shared.u32 	[%r1+7424], %r70;
	add.s64 	%rd24, %rd23, %rd56;
	ld.global.u32 	%r71, [%rd24];
	st.shared.u32 	[%r1+7680], %r71;
	add.s64 	%rd25, %rd24, %rd56;
	ld.global.u32 	%r72, [%rd25];
	st.shared.u32 	[%r1+7936], %r72;
	add.s64 	%rd26, %rd25, %rd56;
	ld.global.u32 	%r73, [%rd26];
	st.shared.u32 	[%r1+8192], %r73;
	add.s64 	%rd27, %rd26, %rd56;
	ld.global.u32 	%r74, [%rd27];
	st.shared.u32 	[%r1+8448], %r74;
	add.s64 	%rd28, %rd27, %rd56;
	ld.global.u32 	%r75, [%rd28];
	st.shared.u32 	[%r1+8704], %r75;
	add.s64 	%rd29, %rd28, %rd56;
	ld.global.u32 	%r76, [%rd29];
	st.shared.u32 	[%r1+8960], %r76;
	add.s64 	%rd30, %rd29, %rd56;
	ld.global.u32 	%r77, [%rd30];
	st.shared.u32 	[%r1+9216], %r77;
	add.s64 	%rd31, %rd30, %rd56;
	ld.global.u32 	%r78, [%rd31];
	st.shared.u32 	[%r1+9472], %r78;
	add.s64 	%rd32, %rd31, %rd56;
	ld.global.u32 	%r79, [%rd32];
	st.shared.u32 	[%r1+9728], %r79;
	add.s64 	%rd33, %rd32, %rd56;
	ld.global.u32 	%r80, [%rd33];
	st.shared.u32 	[%r1+9984], %r80;
	add.s64 	%rd34, %rd33, %rd56;
	ld.global.u32 	%r81, [%rd34];
	st.shared.u32 	[%r1+10240], %r81;
	add.s64 	%rd35, %rd34, %rd56;
	ld.global.u32 	%r82, [%rd35];
	st.shared.u32 	[%r1+10496], %r82;
	add.s64 	%rd36, %rd35, %rd56;
	ld.global.u32 	%r83, [%rd36];
	st.shared.u32 	[%r1+10752], %r83;
	add.s64 	%rd37, %rd36, %rd56;
	ld.global.u32 	%r84, [%rd37];
	st.shared.u32 	[%r1+11008], %r84;
	add.s64 	%rd38, %rd37, %rd56;
	ld.global.u32 	%r85, [%rd38];
	st.shared.u32 	[%r1+11264], %r85;
	add.s64 	%rd39, %rd38, %rd56;
	ld.global.u32 	%r86, [%rd39];
	st.shared.u32 	[%r1+11520], %r86;
	add.s64 	%rd40, %rd39, %rd56;
	ld.global.u32 	%r87, [%rd40];
	st.shared.u32 	[%r1+11776], %r87;
	add.s64 	%rd41, %rd40, %rd56;
	ld.global.u32 	%r88, [%rd41];
	st.shared.u32 	[%r1+12032], %r88;
	add.s64 	%rd42, %rd41, %rd56;
	ld.global.u32 	%r89, [%rd42];
	st.shared.u32 	[%r1+12288], %r89;
	add.s64 	%rd43, %rd42, %rd56;
	ld.global.u32 	%r90, [%rd43];
	st.shared.u32 	[%r1+12544], %r90;
	add.s64 	%rd44, %rd43, %rd56;
	ld.global.u32 	%r91, [%rd44];
	st.shared.u32 	[%r1+12800], %r91;
	add.s64 	%rd45, %rd44, %rd56;
	ld.global.u32 	%r92, [%rd45];
	st.shared.u32 	[%r1+13056], %r92;
	add.s64 	%rd46, %rd45, %rd56;
	ld.global.u32 	%r93, [%rd46];
	st.shared.u32 	[%r1+13312], %r93;
	add.s64 	%rd47, %rd46, %rd56;
	ld.global.u32 	%r94, [%rd47];
	st.shared.u32 	[%r1+13568], %r94;
	add.s64 	%rd64, %rd47, %rd56;
	ld.global.u32 	%r95, [%rd64];
	st.shared.u32 	[%r1+13824], %r95;
	add.s64 	%rd65, %rd64, %rd56;
	ld.global.u32 	%r96, [%rd65];
	st.shared.u32 	[%r1+14080], %r96;
	add.s64 	%rd66, %rd65, %rd56;
	ld.global.u32 	%r97, [%rd66];
	st.shared.u32 	[%r1+14336], %r97;
	add.s64 	%rd67, %rd66, %rd56;
	ld.global.u32 	%r98, [%rd67];
	st.shared.u32 	[%r1+14592], %r98;
	add.s64 	%rd68, %rd67, %rd56;
	ld.global.u32 	%r99, [%rd68];
	st.shared.u32 	[%r1+14848], %r99;
	add.s64 	%rd48, %rd68, %rd56;
	ld.global.u32 	%r100, [%rd48];
	st.shared.u32 	[%r1+15104], %r100;
	add.s64 	%rd49, %rd48, %rd56;
	ld.global.u32 	%r101, [%rd49];
	st.shared.u32 	[%r1+15360], %r101;
	add.s64 	%rd50, %rd49, %rd56;
	ld.global.u32 	%r102, [%rd50];
	st.shared.u32 	[%r1+15616], %r102;
	add.s64 	%rd51, %rd50, %rd56;
	ld.global.u32 	%r103, [%rd51];
	st.shared.u32 	[%r1+15872], %r103;
	add.s64 	%rd52, %rd51, %rd56;
	ld.global.u32 	%r104, [%rd52];
	st.shared.u32 	[%r1+16128], %r104;
	bar.sync 	0;
	mov.b32 	%r191, 0;
$L__BB0_1:
	shl.b32 	%r106, %r191, 8;
	add.s32 	%r3, %r1, %r106;
	mov.b32 	%r192, 1024;
$L__BB0_2:
	shl.b32 	%r107, %r191, 2;
	mov.u32 	%r108, _ZZ6Phase1PiiiE1C;
	add.s32 	%r109, %r108, %r107;
	add.s32 	%r5, %r109, %r192;
	ld.shared.u32 	%r110, [%r5+-1024];
	ld.shared.u32 	%r194, [%r3];
	add.s32 	%r7, %r194, %r110;
	add.s32 	%r8, %r1, %r192;
	ld.shared.u32 	%r111, [%r8+-1024];
	setp.le.s32 	%p1, %r111, %r7;
	@%p1 bra 	$L__BB0_4;
	st.shared.u32 	[%r8+-1024], %r7;
	ld.shared.u32 	%r194, [%r3];
$L__BB0_4:
	ld.shared.u32 	%r112, [%r5+-768];
	add.s32 	%r11, %r194, %r112;
	ld.shared.u32 	%r113, [%r8+-768];
	setp.le.s32 	%p2, %r113, %r11;
	@%p2 bra 	$L__BB0_6;
	st.shared.u32 	[%r8+-768], %r11;
	ld.shared.u32 	%r194, [%r3];
$L__BB0_6:
	ld.shared.u32 	%r114, [%r5+-512];
	add.s32 	%r14, %r194, %r114;
	ld.shared.u32 	%r115, [%r8+-512];
	setp.le.s32 	%p3, %r115, %r14;
	@%p3 bra 	$L__BB0_8;
	st.shared.u32 	[%r8+-512], %r14;
	ld.shared.u32 	%r194, [%r3];
$L__BB0_8:
	ld.shared.u32 	%r116, [%r5+-256];
	add.s32 	%r17, %r194, %r116;
	ld.shared.u32 	%r117, [%r8+-256];
	setp.le.s32 	%p4, %r117, %r17;
	@%p4 bra 	$L__BB0_10;
	st.shared.u32 	[%r8+-256], %r17;
	ld.shared.u32 	%r194, [%r3];
$L__BB0_10:
	ld.shared.u32 	%r118, [%r5];
	add.s32 	%r20, %r194, %r118;
	ld.shared.u32 	%r119, [%r8];
	setp.le.s32 	%p5, %r119, %r20;
	@%p5 bra 	$L__BB0_12;
	st.shared.u32 	[%r8], %r20;
	ld.shared.u32 	%r194, [%r3];
$L__BB0_12:
	ld.shared.u32 	%r120, [%r5+256];
	add.s32 	%r23, %r194, %r120;
	ld.shared.u32 	%r121, [%r8+256];
	setp.le.s32 	%p6, %r121, %r23;
	@%p6 bra 	$L__BB0_14;
	st.shared.u32 	[%r8+256], %r23;
	ld.shared.u32 	%r194, [%r3];
$L__BB0_14:
	ld.shared.u32 	%r122, [%r5+512];
	add.s32 	%r26, %r194, %r122;
	ld.shared.u32 	%r123, [%r8+512];
	setp.le.s32 	%p7, %r123, %r26;
	@%p7 bra 	$L__BB0_16;
	st.shared.u32 	[%r8+512], %r26;
	ld.shared.u32 	%r194, [%r3];
$L__BB0_16:
	ld.shared.u32 	%r124, [%r5+768];
	add.s32 	%r29, %r194, %r124;
	ld.shared.u32 	%r125, [%r8+768];
	setp.le.s32 	%p8, %r125, %r29;
	@%p8 bra 	$L__BB0_18;
	st.shared.u32 	[%r8+768], %r29;
$L__BB0_18:
	add.s32 	%r192, %r192, 2048;
	setp.ne.s32 	%p9, %r192, 17408;
	@%p9 bra 	$L__BB0_2;
	bar.sync 	0;
	add.s32 	%r191, %r191, 1;
	setp.ne.s32 	%p10, %r191, 64;
	@%p10 bra 	$L__BB0_1;
	ld.param.u32 	%r190, [_Z6Phase1Piii_param_2];
	bar.sync 	0;
	ld.shared.u32 	%r126, [%r1];
	st.global.u32 	[%rd1], %r126;
	ld.shared.u32 	%r127, [%r1+256];
	st.global.u32 	[%rd2], %r127;
	ld.shared.u32 	%r128, [%r1+512];
	mul.wide.s32 	%rd69, %r190, 4;
	add.s64 	%rd70, %rd2, %rd69;
	st.global.u32 	[%rd70], %r128;
	ld.shared.u32 	%r129, [%r1+768];
	st.global.u32 	[%rd3], %r129;
	ld.shared.u32 	%r130, [%r1+1024];
	st.global.u32 	[%rd4], %r130;
	ld.shared.u32 	%r131, [%r1+1280];
	st.global.u32 	[%rd5], %r131;
	ld.shared.u32 	%r132, [%r1+1536];
	st.global.u32 	[%rd6], %r132;
	ld.shared.u32 	%r133, [%r1+1792];
	st.global.u32 	[%rd7], %r133;
	ld.shared.u32 	%r134, [%r1+2048];
	st.global.u32 	[%rd8], %r134;
	ld.shared.u32 	%r135, [%r1+2304];
	add.s64 	%rd71, %rd8, %rd69;
	st.global.u32 	[%rd71], %r135;
	ld.shared.u32 	%r136, [%r1+2560];
	add.s64 	%rd72, %rd71, %rd69;
	st.global.u32 	[%rd72], %r136;
	ld.shared.u32 	%r137, [%r1+2816];
	st.global.u32 	[%rd9], %r137;
	ld.shared.u32 	%r138, [%r1+3072];
	st.global.u32 	[%rd10], %r138;
	ld.shared.u32 	%r139, [%r1+3328];
	st.global.u32 	[%rd11], %r139;
	ld.shared.u32 	%r140, [%r1+3584];
	st.global.u32 	[%rd12], %r140;
	ld.shared.u32 	%r141, [%r1+3840];
	st.global.u32 	[%rd13], %r141;
	ld.shared.u32 	%r142, [%r1+4096];
	st.global.u32 	[%rd14], %r142;
	ld.shared.u32 	%r143, [%r1+4352];
	st.global.u32 	[%rd15], %r143;
	ld.shared.u32 	%r144, [%r1+4608];
	st.global.u32 	[%rd16], %r144;
	ld.shared.u32 	%r145, [%r1+4864];
	st.global.u32 	[%rd17], %r145;
	ld.shared.u32 	%r146, [%r1+5120];
	st.global.u32 	[%rd18], %r146;
	ld.shared.u32 	%r147, [%r1+5376];
	st.global.u32 	[%rd19], %r147;
	ld.shared.u32 	%r148, [%r1+5632];
	st.global.u32 	[%rd20], %r148;
	ld.shared.u32 	%r149, [%r1+5888];
	add.s64 	%rd73, %rd20, %rd69;
	st.global.u32 	[%rd73], %r149;
	ld.shared.u32 	%r150, [%r1+6144];
	add.s64 	%rd74, %rd73, %rd69;
	st.global.u32 	[%rd74], %r150;
	ld.shared.u32 	%r151, [%r1+6400];
	add.s64 	%rd75, %rd74, %rd69;
	st.global.u32 	[%rd75], %r151;
	ld.shared.u32 	%r152, [%r1+6656];
	add.s64 	%rd76, %rd75, %rd69;
	st.global.u32 	[%rd76], %r152;
	ld.shared.u32 	%r153, [%r1+6912];
	st.global.u32 	[%rd21], %r153;
	ld.shared.u32 	%r154, [%r1+7168];
	st.global.u32 	[%rd22], %r154;
	ld.shared.u32 	%r155, [%r1+7424];
	st.global.u32 	[%rd23], %r155;
	ld.shared.u32 	%r156, [%r1+7680];
	st.global.u32 	[%rd24], %r156;
	ld.shared.u32 	%r157, [%r1+7936];
	st.global.u32 	[%rd25], %r157;
	ld.shared.u32 	%r158, [%r1+8192];
	st.global.u32 	[%rd26], %r158;
	ld.shared.u32 	%r159, [%r1+8448];
	st.global.u32 	[%rd27], %r159;
	ld.shared.u32 	%r160, [%r1+8704];
	st.global.u32 	[%rd28], %r160;
	ld.shared.u32 	%r161, [%r1+8960];
	st.global.u32 	[%rd29], %r161;
	ld.shared.u32 	%r162, [%r1+9216];
	st.global.u32 	[%rd30], %r162;
	ld.shared.u32 	%r163, [%r1+9472];
	st.global.u32 	[%rd31], %r163;
	ld.shared.u32 	%r164, [%r1+9728];
	st.global.u32 	[%rd32], %r164;
	ld.shared.u32 	%r165, [%r1+9984];
	st.global.u32 	[%rd33], %r165;
	ld.shared.u32 	%r166, [%r1+10240];
	st.global.u32 	[%rd34], %r166;
	ld.shared.u32 	%r167, [%r1+10496];
	st.global.u32 	[%rd35], %r167;
	ld.shared.u32 	%r168, [%r1+10752];
	st.global.u32 	[%rd36], %r168;
	ld.shared.u32 	%r169, [%r1+11008];
	st.global.u32 	[%rd37], %r169;
	ld.shared.u32 	%r170, [%r1+11264];
	st.global.u32 	[%rd38], %r170;
	ld.shared.u32 	%r171, [%r1+11520];
	st.global.u32 	[%rd39], %r171;
	ld.shared.u32 	%r172, [%r1+11776];
	st.global.u32 	[%rd40], %r172;
	ld.shared.u32 	%r173, [%r1+12032];
	st.global.u32 	[%rd41], %r173;
	ld.shared.u32 	%r174, [%r1+12288];
	st.global.u32 	[%rd42], %r174;
	ld.shared.u32 	%r175, [%r1+12544];
	st.global.u32 	[%rd43], %r175;
	ld.shared.u32 	%r176, [%r1+12800];
	st.global.u32 	[%rd44], %r176;
	ld.shared.u32 	%r177, [%r1+13056];
	st.global.u32 	[%rd45], %r177;
	ld.shared.u32 	%r178, [%r1+13312];
	st.global.u32 	[%rd46], %r178;
	ld.shared.u32 	%r179, [%r1+13568];
	st.global.u32 	[%rd47], %r179;
	ld.shared.u32 	%r180, [%r1+13824];
	add.s64 	%rd77, %rd47, %rd69;
	st.global.u32 	[%rd77], %r180;
	ld.shared.u32 	%r181, [%r1+14080];
	add.s64 	%rd78, %rd77, %rd69;
	st.global.u32 	[%rd78], %r181;
	ld.shared.u32 	%r182, [%r1+14336];
	add.s64 	%rd79, %rd78, %rd69;
	st.global.u32 	[%rd79], %r182;
	ld.shared.u32 	%r183, [%r1+14592];
	add.s64 	%rd80, %rd79, %rd69;
	st.global.u32 	[%rd80], %r183;
	ld.shared.u32 	%r184, [%r1+14848];
	add.s64 	%rd81, %rd80, %rd69;
	st.global.u32 	[%rd81], %r184;
	ld.shared.u32 	%r185, [%r1+15104];
	st.global.u32 	[%rd48], %r185;
	ld.shared.u32 	%r186, [%r1+15360];
	st.global.u32 	[%rd49], %r186;
	ld.shared.u32 	%r187, [%r1+15616];
	st.global.u32 	[%rd50], %r187;
	ld.shared.u32 	%r188, [%r1+15872];
	st.global.u32 	[%rd51], %r188;
	ld.shared.u32 	%r189, [%r1+16128];
	st.global.u32 	[%rd52], %r189;
	ret;

}
	// .globl	_Z6Phase2Piii
.visible .entry _Z6Phase2Piii(
	.param .u64 .ptr .align 1 _Z6Phase2Piii_param_0,
	.param .u32 _Z6Phase2Piii_param_1,
	.param .u32 _Z6Phase2Piii_param_2
)
{
	.reg .pred 	%p<24>;
	.reg .b32 	%r<203>;
	.reg .b64 	%rd<49>;
	// demoted variable
	.shared .align 4 .b8 _ZZ6Phase2PiiiE8Diagonal[16384];
	// demoted variable
	.shared .align 4 .b8 _ZZ6Phase2PiiiE1A[16384];
	// demoted variable
	.shared .align 4 .b8 _ZZ6Phase2PiiiE1B[16384];
	ld.param.u64 	%rd3, [_Z6Phase2Piii_param_0];
	ld.param.u32 	%r70, [_Z6Phase2Piii_param_1];
	ld.param.u32 	%r71, [_Z6Phase2Piii_param_2];
	cvta.to.global.u64 	%rd1, %rd3;
	mov.u32 	%r1, %ctaid.x;
	setp.eq.s32 	%p1, %r1, %r70;
	@%p1 bra 	$L__BB1_45;
	mov.u32 	%r2, %tid.x;
	shl.b32 	%r3, %r70, 6;
	shl.b32 	%r4, %r1, 6;
	mul.lo.s32 	%r5, %r71, %r4;
	add.s32 	%r73, %r3, %r2;
	add.s32 	%r6, %r73, %r5;
	mul.lo.s32 	%r7, %r3, %r71;
	add.s32 	%r74, %r4, %r2;
	add.s32 	%r8, %r74, %r7;
	add.s32 	%r9, %r73, %r7;
	mov.b32 	%r188, 0;
	mul.wide.s32 	%rd2, %r71, 4;
$L__BB1_2:
	mul.lo.s32 	%r75, %r188, %r71;
	add.s32 	%r76, %r6, %r75;
	mul.wide.s32 	%rd4, %r76, 4;
	add.s64 	%rd5, %rd1, %rd4;
	ld.global.u32 	%r77, [%rd5];
	shl.b32 	%r78, %r188, 6;
	add.s32 	%r79, %r78, %r2;
	shl.b32 	%r80, %r79, 2;
	mov.u32 	%r81, _ZZ6Phase2PiiiE1A;
	add.s32 	%r82, %r81, %r80;
	st.shared.u32 	[%r82], %r77;
	add.s32 	%r83, %r8, %r75;
	mul.wide.s32 	%rd6, %r83, 4;
	add.s64 	%rd7, %rd1, %rd6;
	ld.global.u32 	%r84, [%rd7];
	mov.u32 	%r85, _ZZ6Phase2PiiiE1B;
	add.s32 	%r86, %r85, %r80;
	st.shared.u32 	[%r86], %r84;
	add.s32 	%r87, %r9, %r75;
	mul.wide.s32 	%rd8, %r87, 4;
	add.s64 	%rd9, %rd1, %rd8;
	ld.global.u32 	%r88, [%rd9];
	mov.u32 	%r89, _ZZ6Phase2PiiiE8Diagonal;
	add.s32 	%r90, %r89, %r80;
	st.shared.u32 	[%r90], %r88;
	add.s64 	%rd10, %rd5, %rd2;
	ld.global.u32 	%r91, [%rd10];
	st.shared.u32 	[%r82+256], %r91;
	add.s64 	%rd11, %rd7, %rd2;
	ld.global.u32 	%r92, [%rd11];
	st.shared.u32 	[%r86+256], %r92;
	add.s64 	%rd12, %rd9, %rd2;
	ld.global.u32 	%r93, [%rd12];
	st.shared.u32 	[%r90+256], %r93;
	add.s64 	%rd13, %rd10, %rd2;
	ld.global.u32 	%r94, [%rd13];
	st.shared.u32 	[%r82+512], %r94;
	add.s64 	%rd14, %rd11, %rd2;
	ld.global.u32 	%r95, [%rd14];
	st.shared.u32 	[%r86+512], %r95;
	add.s64 	%rd15, %rd12, %rd2;
	ld.global.u32 	%r96, [%rd15];
	st.shared.u32 	[%r90+512], %r96;
	add.s64 	%rd16, %rd13, %rd2;
	ld.global.u32 	%r97, [%rd16];
	st.shared.u32 	[%r82+768], %r97;
	add.s64 	%rd17, %rd14, %rd2;
	ld.global.u32 	%r98, [%rd17];
	st.shared.u32 	[%r86+768], %r98;
	add.s64 	%rd18, %rd15, %rd2;
	ld.global.u32 	%r99, [%rd18];
	st.shared.u32 	[%r90+768], %r99;
	add.s64 	%rd19, %rd16, %rd2;
	ld.global.u32 	%r100, [%rd19];
	st.shared.u32 	[%r82+1024], %r100;
	add.s64 	%rd20, %rd17, %rd2;
	ld.global.u32 	%r101, [%rd20];
	st.shared.u32 	[%r86+1024], %r101;
	add.s64 	%rd21, %rd18, %rd2;
	ld.global.u32 	%r102, [%rd21];
	st.shared.u32 	[%r90+1024], %r102;
	add.s64 	%rd22, %rd19, %rd2;
	ld.global.u32 	%r103, [%rd22];
	st.shared.u32 	[%r82+1280], %r103;
	add.s64 	%rd23, %rd20, %rd2;
	ld.global.u32 	%r104, [%rd23];
	st.shared.u32 	[%r86+1280], %r104;
	add.s64 	%rd24, %rd21, %rd2;
	ld.global.u32 	%r105, [%rd24];
	st.shared.u32 	[%r90+1280], %r105;
	add.s64 	%rd25, %rd22, %rd2;
	ld.global.u32 	%r106, [%rd25];
	st.shared.u32 	[%r82+1536], %r106;
	add.s64 	%rd26, %rd23, %rd2;
	ld.global.u32 	%r107, [%rd26];
	st.shared.u32 	[%r86+1536], %r107;
	add.s64 	%rd27, %rd24, %rd2;
	ld.global.u32 	%r108, [%rd27];
	st.shared.u32 	[%r90+1536], %r108;
	add.s64 	%rd28, %rd25, %rd2;
	ld.global.u32 	%r109, [%rd28];
	st.shared.u32 	[%r82+1792], %r109;
	add.s64 	%rd29, %rd26, %rd2;
	ld.global.u32 	%r110, [%rd29];
	st.shared.u32 	[%r86+1792], %r110;
	add.s64 	%rd30, %rd27, %rd2;
	ld.global.u32 	%r111, [%rd30];
	st.shared.u32 	[%r90+1792], %r111;
	add.s32 	%r188, %r188, 8;
	setp.ne.s32 	%p2, %r188, 64;
	@%p2 bra 	$L__BB1_2;
	bar.sync 	0;
	mov.b32 	%r189, 0;
$L__BB1_4:
	shl.b32 	%r114, %r189, 6;
	add.s32 	%r115, %r114, %r2;
	shl.b32 	%r116, %r115, 2;
	add.s32 	%r118, %r89, %r116;
	ld.shared.u32 	%r13, [%r118];
	mov.b32 	%r190, 0;
$L__BB1_5:
	shl.b32 	%r119, %r190, 6;
	add.s32 	%r120, %r119, %r189;
	shl.b32 	%r121, %r120, 2;
	add.s32 	%r15, %r81, %r121;
	ld.shared.u32 	%r123, [%r15];
	add.s32 	%r16, %r13, %r123;
	add.s32 	%r124, %r119, %r2;
	shl.b32 	%r125, %r124, 2;
	add.s32 	%r17, %r81, %r125;
	ld.shared.u32 	%r126, [%r17];
	setp.le.s32 	%p3, %r126, %r16;
	@%p3 bra 	$L__BB1_7;
	st.shared.u32 	[%r17], %r16;
$L__BB1_7:
	ld.shared.u32 	%r127, [%r15+256];
	add.s32 	%r18, %r13, %r127;
	ld.shared.u32 	%r128, [%r17+256];
	setp.le.s32 	%p4, %r128, %r18;
	@%p4 bra 	$L__BB1_9;
	st.shared.u32 	[%r17+256], %r18;
$L__BB1_9:
	ld.shared.u32 	%r129, [%r15+512];
	add.s32 	%r19, %r13, %r129;
	ld.shared.u32 	%r130, [%r17+512];
	setp.le.s32 	%p5, %r130, %r19;
	@%p5 bra 	$L__BB1_11;
	st.shared.u32 	[%r17+512], %r19;
$L__BB1_11:
	ld.shared.u32 	%r131, [%r15+768];
	add.s32 	%r20, %r13, %r131;
	ld.shared.u32 	%r132, [%r17+768];
	setp.le.s32 	%p6, %r132, %r20;
	@%p6 bra 	$L__BB1_13;
	st.shared.u32 	[%r17+768], %r20;
$L__BB1_13:
	ld.shared.u32 	%r133, [%r15+1024];
	add.s32 	%r21, %r13, %r133;
	ld.shared.u32 	%r134, [%r17+1024];
	setp.le.s32 	%p7, %r134, %r21;
	@%p7 bra 	$L__BB1_15;
	st.shared.u32 	[%r17+1024], %r21;
$L__BB1_15:
	ld.shared.u32 	%r135, [%r15+1280];
	add.s32 	%r22, %r13, %r135;
	ld.shared.u32 	%r136, [%r17+1280];
	setp.le.s32 	%p8, %r136, %r22;
	@%p8 bra 	$L__BB1_17;
	st.shared.u32 	[%r17+1280], %r22;
$L__BB1_17:
	ld.shared.u32 	%r137, [%r15+1536];
	add.s32 	%r23, %r13, %r137;
	ld.shared.u32 	%r138, [%r17+1536];
	setp.le.s32 	%p9, %r138, %r23;
	@%p9 bra 	$L__BB1_19;
	st.shared.u32 	[%r17+1536], %r23;
$L__BB1_19:
	ld.shared.u32 	%r139, [%r15+1792];
	add.s32 	%r24, %r13, %r139;
	ld.shared.u32 	%r140, [%r17+1792];
	setp.le.s32 	%p10, %r140, %r24;
	@%p10 bra 	$L__BB1_21;
	st.shared.u32 	[%r17+1792], %r24;
$L__BB1_21:
	add.s32 	%r190, %r190, 8;
	setp.ne.s32 	%p11, %r190, 64;
	@%p11 bra 	$L__BB1_5;
	bar.sync 	0;
	add.s32 	%r189, %r189, 1;
	setp.ne.s32 	%p12, %r189, 64;
	@%p12 bra 	$L__BB1_4;
	shl.b32 	%r27, %r2, 2;
	add.s32 	%r28, %r85, %r27;
	mov.b32 	%r191, 0;
$L__BB1_24:
	shl.b32 	%r144, %r191, 6;
	add.s32 	%r145, %r144, %r2;
	shl.b32 	%r146, %r145, 2;
	add.s32 	%r30, %r85, %r146;
	shl.b32 	%r148, %r191, 2;
	add.s32 	%r31, %r89, %r148;
	mov.b32 	%r192, 1024;
$L__BB1_25:
	add.s32 	%r33, %r31, %r192;
	ld.shared.u32 	%r150, [%r33+-1024];
	ld.shared.u32 	%r194, [%r30];
	add.s32 	%r35, %r194, %r150;
	add.s32 	%r36, %r28, %r192;
	ld.shared.u32 	%r151, [%r36+-1024];
	setp.le.s32 	%p13, %r151, %r35;
	@%p13 bra 	$L__BB1_27;
	st.shared.u32 	[%r36+-1024], %r35;
	ld.shared.u32 	%r194, [%r30];
$L__BB1_27:
	ld.shared.u32 	%r152, [%r33+-768];
	add.s32 	%r39, %r194, %r152;
	ld.shared.u32 	%r153, [%r36+-768];
	setp.le.s32 	%p14, %r153, %r39;
	@%p14 bra 	$L__BB1_29;
	st.shared.u32 	[%r36+-768], %r39;
	ld.shared.u32 	%r194, [%r30];
$L__BB1_29:
	ld.shared.u32 	%r154, [%r33+-512];
	add.s32 	%r42, %r194, %r154;
	ld.shared.u32 	%r155, [%r36+-512];
	setp.le.s32 	%p15, %r155, %r42;
	@%p15 bra 	$L__BB1_31;
	st.shared.u32 	[%r36+-512], %r42;
	ld.shared.u32 	%r194, [%r30];
$L__BB1_31:
	ld.shared.u32 	%r156, [%r33+-256];
	add.s32 	%r45, %r194, %r156;
	ld.shared.u32 	%r157, [%r36+-256];
	setp.le.s32 	%p16, %r157, %r45;
	@%p16 bra 	$L__BB1_33;
	st.shared.u32 	[%r36+-256], %r45;
	ld.shared.u32 	%r194, [%r30];
$L__BB1_33:
	ld.shared.u32 	%r158, [%r33];
	add.s32 	%r48, %r194, %r158;
	ld.shared.u32 	%r159, [%r36];
	setp.le.s32 	%p17, %r159, %r48;
	@%p17 bra 	$L__BB1_35;
	st.shared.u32 	[%r36], %r48;
	ld.shared.u32 	%r194, [%r30];
$L__BB1_35:
	ld.shared.u32 	%r160, [%r33+256];
	add.s32 	%r51, %r194, %r160;
	ld.shared.u32 	%r161, [%r36+256];
	setp.le.s32 	%p18, %r161, %r51;
	@%p18 bra 	$L__BB1_37;
	st.shared.u32 	[%r36+256], %r51;
	ld.shared.u32 	%r194, [%r30];
$L__BB1_37:
	ld.shared.u32 	%r162, [%r33+512];
	add.s32 	%r54, %r194, %r162;
	ld.shared.u32 	%r163, [%r36+512];
	setp.le.s32 	%p19, %r163, %r54;
	@%p19 bra 	$L__BB1_39;
	st.shared.u32 	[%r36+512], %r54;
	ld.shared.u32 	%r194, [%r30];
$L__BB1_39:
	ld.shared.u32 	%r164, [%r33+768];
	add.s32 	%r57, %r194, %r164;
	ld.shared.u32 	%r165, [%r36+768];
	setp.le.s32 	%p20, %r165, %r57;
	@%p20 bra 	$L__BB1_41;
	st.shared.u32 	[%r36+768], %r57;
$L__BB1_41:
	add.s32 	%r192, %r192, 2048;
	setp.ne.s32 	%p21, %r192, 17408;
	@%p21 bra 	$L__BB1_25;
	bar.sync 	0;
	add.s32 	%r191, %r191, 1;
	setp.ne.s32 	%p22, %r191, 64;
	@%p22 bra 	$L__BB1_24;
	bar.sync 	0;
	add.s32 	%r167, %r2, %r7;
	add.s32 	%r201, %r167, %r4;
	shl.b32 	%r61, %r71, 3;
	add.s32 	%r168, %r2, %r5;
	add.s32 	%r200, %r168, %r3;
	add.s32 	%r63, %r81, %r27;
	mov.b32 	%r202, 1024;
$L__BB1_44:
	add.s32 	%r170, %r63, %r202;
	ld.shared.u32 	%r171, [%r170+-1024];
	mul.wide.s32 	%rd31, %r200, 4;
	add.s64 	%rd32, %rd1, %rd31;
	st.global.u32 	[%rd32], %r171;
	add.s32 	%r172, %r28, %r202;
	ld.shared.u32 	%r173, [%r172+-1024];
	mul.wide.s32 	%rd33, %r201, 4;
	add.s64 	%rd34, %rd1, %rd33;
	st.global.u32 	[%rd34], %r173;
	ld.shared.u32 	%r174, [%r170+-768];
	add.s64 	%rd35, %rd32, %rd2;
	st.global.u32 	[%rd35], %r174;
	ld.shared.u32 	%r175, [%r172+-768];
	add.s64 	%rd36, %rd34, %rd2;
	st.global.u32 	[%rd36], %r175;
	ld.shared.u32 	%r176, [%r170+-512];
	add.s64 	%rd37, %rd35, %rd2;
	st.global.u32 	[%rd37], %r176;
	ld.shared.u32 	%r177, [%r172+-512];
	add.s64 	%rd38, %rd36, %rd2;
	st.global.u32 	[%rd38], %r177;
	ld.shared.u32 	%r178, [%r170+-256];
	add.s64 	%rd39, %rd37, %rd2;
	st.global.u32 	[%rd39], %r178;
	ld.shared.u32 	%r179, [%r172+-256];
	add.s64 	%rd40, %rd38, %rd2;
	st.global.u32 	[%rd40], %r179;
	ld.shared.u32 	%r180, [%r170];
	add.s64 	%rd41, %rd39, %rd2;
	st.global.u32 	[%rd41], %r180;
	ld.shared.u32 	%r181, [%r172];
	add.s64 	%rd42, %rd40, %rd2;
	st.global.u32 	[%rd42], %r181;
	ld.shared.u32 	%r182, [%r170+256];
	add.s64 	%rd43, %rd41, %rd2;
	st.global.u32 	[%rd43], %r182;
	ld.shared.u32 	%r183, [%r172+256];
	add.s64 	%rd44, %rd42, %rd2;
	st.global.u32 	[%rd44], %r183;
	ld.shared.u32 	%r184, [%r170+512];
	add.s64 	%rd45, %rd43, %rd2;
	st.global.u32 	[%rd45], %r184;
	ld.shared.u32 	%r185, [%r172+512];
	add.s64 	%rd46, %rd44, %rd2;
	st.global.u32 	[%rd46], %r185;
	ld.shared.u32 	%r186, [%r170+768];
	add.s64 	%rd47, %rd45, %rd2;
	st.global.u32 	[%rd47], %r186;
	ld.shared.u32 	%r187, [%r172+768];
	add.s64 	%rd48, %rd46, %rd2;
	st.global.u32 	[%rd48], %r187;
	add.s32 	%r202, %r202, 2048;
	add.s32 	%r201, %r201, %r61;
	add.s32 	%r200, %r200, %r61;
	setp.ne.s32 	%p23, %r202, 17408;
	@%p23 bra 	$L__BB1_44;
$L__BB1_45:
	ret;

}
	// .globl	_Z6Phase3Piii
.visible .entry _Z6Phase3Piii(
	.param .u64 .ptr .align 1 _Z6Phase3Piii_param_0,
	.param .u32 _Z6Phase3Piii_param_1,
	.param .u32 _Z6Phase3Piii_param_2
)
{
	.reg .pred 	%p<16>;
	.reg .b32 	%r<131>;
	.reg .b64 	%rd<48>;
	// demoted variable
	.shared .align 4 .b8 _ZZ6Phase3PiiiE1A[16384];
	// demoted variable
	.shared .align 4 .b8 _ZZ6Phase3PiiiE1B[16384];
	// demoted variable
	.shared .align 4 .b8 _ZZ6Phase3PiiiE1C[16384];
	ld.param.u64 	%rd3, [_Z6Phase3Piii_param_0];
	ld.param.u32 	%r33, [_Z6Phase3Piii_param_1];
	ld.param.u32 	%r34, [_Z6Phase3Piii_param_2];
	cvta.to.global.u64 	%rd1, %rd3;
	mov.u32 	%r1, %ctaid.x;
	mov.u32 	%r2, %ctaid.y;
	setp.eq.s32 	%p1, %r2, %r33;
	setp.eq.s32 	%p2, %r1, %r33;
	and.pred  	%p3, %p1, %p2;
	@%p3 bra 	$L__BB2_25;
	mov.u32 	%r3, %tid.x;
	mul.lo.s32 	%r36, %r2, %r34;
	shl.b32 	%r37, %r36, 6;
	shl.b32 	%r4, %r1, 6;
	add.s32 	%r38, %r4, %r3;
	add.s32 	%r5, %r38, %r37;
	shl.b32 	%r39, %r33, 6;
	add.s32 	%r40, %r39, %r3;
	add.s32 	%r6, %r40, %r37;
	mad.lo.s32 	%r7, %r39, %r34, %r38;
	mov.b32 	%r126, 0;
	mul.wide.s32 	%rd2, %r34, 4;
$L__BB2_2:
	mul.lo.s32 	%r41, %r126, %r34;
	add.s32 	%r42, %r5, %r41;
	mul.wide.s32 	%rd4, %r42, 4;
	add.s64 	%rd5, %rd1, %rd4;
	ld.global.u32 	%r43, [%rd5];
	shl.b32 	%r44, %r126, 6;
	add.s32 	%r45, %r44, %r3;
	shl.b32 	%r46, %r45, 2;
	mov.u32 	%r47, _ZZ6Phase3PiiiE1C;
	add.s32 	%r48, %r47, %r46;
	st.shared.u32 	[%r48], %r43;
	add.s32 	%r49, %r6, %r41;
	mul.wide.s32 	%rd6, %r49, 4;
	add.s64 	%rd7, %rd1, %rd6;
	ld.global.u32 	%r50, [%rd7];
	mov.u32 	%r51, _ZZ6Phase3PiiiE1A;
	add.s32 	%r52, %r51, %r46;
	st.shared.u32 	[%r52], %r50;
	add.s32 	%r53, %r7, %r41;
	mul.wide.s32 	%rd8, %r53, 4;
	add.s64 	%rd9, %rd1, %rd8;
	ld.global.u32 	%r54, [%rd9];
	mov.u32 	%r55, _ZZ6Phase3PiiiE1B;
	add.s32 	%r56, %r55, %r46;
	st.shared.u32 	[%r56], %r54;
	add.s64 	%rd10, %rd5, %rd2;
	ld.global.u32 	%r57, [%rd10];
	st.shared.u32 	[%r48+256], %r57;
	add.s64 	%rd11, %rd7, %rd2;
	ld.global.u32 	%r58, [%rd11];
	st.shared.u32 	[%r52+256], %r58;
	add.s64 	%rd12, %rd9, %rd2;
	ld.global.u32 	%r59, [%rd12];
	st.shared.u32 	[%r56+256], %r59;
	add.s64 	%rd13, %rd10, %rd2;
	ld.global.u32 	%r60, [%rd13];
	st.shared.u32 	[%r48+512], %r60;
	add.s64 	%rd14, %rd11, %rd2;
	ld.global.u32 	%r61, [%rd14];
	st.shared.u32 	[%r52+512], %r61;
	add.s64 	%rd15, %rd12, %rd2;
	ld.global.u32 	%r62, [%rd15];
	st.shared.u32 	[%r56+512], %r62;
	add.s64 	%rd16, %rd13, %rd2;
	ld.global.u32 	%r63, [%rd16];
	st.shared.u32 	[%r48+768], %r63;
	add.s64 	%rd17, %rd14, %rd2;
	ld.global.u32 	%r64, [%rd17];
	st.shared.u32 	[%r52+768], %r64;
	add.s64 	%rd18, %rd15, %rd2;
	ld.global.u32 	%r65, [%rd18];
	st.shared.u32 	[%r56+768], %r65;
	add.s64 	%rd19, %rd16, %rd2;
	ld.global.u32 	%r66, [%rd19];
	st.shared.u32 	[%r48+1024], %r66;
	add.s64 	%rd20, %rd17, %rd2;
	ld.global.u32 	%r67, [%rd20];
	st.shared.u32 	[%r52+1024], %r67;
	add.s64 	%rd21, %rd18, %rd2;
	ld.global.u32 	%r68, [%rd21];
	st.shared.u32 	[%r56+1024], %r68;
	add.s64 	%rd22, %rd19, %rd2;
	ld.global.u32 	%r69, [%rd22];
	st.shared.u32 	[%r48+1280], %r69;
	add.s64 	%rd23, %rd20, %rd2;
	ld.global.u32 	%r70, [%rd23];
	st.shared.u32 	[%r52+1280], %r70;
	add.s64 	%rd24, %rd21, %rd2;
	ld.global.u32 	%r71, [%rd24];
	st.shared.u32 	[%r56+1280], %r71;
	add.s64 	%rd25, %rd22, %rd2;
	ld.global.u32 	%r72, [%rd25];
	st.shared.u32 	[%r48+1536], %r72;
	add.s64 	%rd26, %rd23, %rd2;
	ld.global.u32 	%r73, [%rd26];
	st.shared.u32 	[%r52+1536], %r73;
	add.s64 	%rd27, %rd24, %rd2;
	ld.global.u32 	%r74, [%rd27];
	st.shared.u32 	[%r56+1536], %r74;
	add.s64 	%rd28, %rd25, %rd2;
	ld.global.u32 	%r75, [%rd28];
	st.shared.u32 	[%r48+1792], %r75;
	add.s64 	%rd29, %rd26, %rd2;
	ld.global.u32 	%r76, [%rd29];
	st.shared.u32 	[%r52+1792], %r76;
	add.s64 	%rd30, %rd27, %rd2;
	ld.global.u32 	%r77, [%rd30];
	st.shared.u32 	[%r56+1792], %r77;
	add.s32 	%r126, %r126, 8;
	setp.ne.s32 	%p4, %r126, 64;
	@%p4 bra 	$L__BB2_2;
	bar.sync 	0;
	shl.b32 	%r79, %r3, 2;
	add.s32 	%r10, %r47, %r79;
	mov.b32 	%r127, 0;
$L__BB2_4:
	shl.b32 	%r82, %r127, 6;
	add.s32 	%r83, %r82, %r3;
	shl.b32 	%r84, %r83, 2;
	add.s32 	%r86, %r55, %r84;
	ld.shared.u32 	%r12, [%r86];
	shl.b32 	%r87, %r127, 2;
	add.s32 	%r13, %r51, %r87;
	mov.b32 	%r128, 1024;
$L__BB2_5:
	add.s32 	%r15, %r13, %r128;
	ld.shared.u32 	%r89, [%r15+-1024];
	add.s32 	%r16, %r12, %r89;
	add.s32 	%r17, %r10, %r128;
	ld.shared.u32 	%r90, [%r17+-1024];
	setp.le.s32 	%p5, %r90, %r16;
	@%p5 bra 	$L__BB2_7;
	st.shared.u32 	[%r17+-1024], %r16;
$L__BB2_7:
	ld.shared.u32 	%r91, [%r15+-768];
	add.s32 	%r18, %r12, %r91;
	ld.shared.u32 	%r92, [%r17+-768];
	setp.le.s32 	%p6, %r92, %r18;
	@%p6 bra 	$L__BB2_9;
	st.shared.u32 	[%r17+-768], %r18;
$L__BB2_9:
	ld.shared.u32 	%r93, [%r15+-512];
	add.s32 	%r19, %r12, %r93;
	ld.shared.u32 	%r94, [%r17+-512];
	setp.le.s32 	%p7, %r94, %r19;
	@%p7 bra 	$L__BB2_11;
	st.shared.u32 	[%r17+-512], %r19;
$L__BB2_11:
	ld.shared.u32 	%r95, [%r15+-256];
	add.s32 	%r20, %r12, %r95;
	ld.shared.u32 	%r96, [%r17+-256];
	setp.le.s32 	%p8, %r96, %r20;
	@%p8 bra 	$L__BB2_13;
	st.shared.u32 	[%r17+-256], %r20;
$L__BB2_13:
	ld.shared.u32 	%r97, [%r15];
	add.s32 	%r21, %r12, %r97;
	ld.shared.u32 	%r98, [%r17];
	setp.le.s32 	%p9, %r98, %r21;
	@%p9 bra 	$L__BB2_15;
	st.shared.u32 	[%r17], %r21;
$L__BB2_15:
	ld.shared.u32 	%r99, [%r15+256];
	add.s32 	%r22, %r12, %r99;
	ld.shared.u32 	%r100, [%r17+256];
	setp.le.s32 	%p10, %r100, %r22;
	@%p10 bra 	$L__BB2_17;
	st.shared.u32 	[%r17+256], %r22;
$L__BB2_17:
	ld.shared.u32 	%r101, [%r15+512];
	add.s32 	%r23, %r12, %r101;
	ld.shared.u32 	%r102, [%r17+512];
	setp.le.s32 	%p11, %r102, %r23;
	@%p11 bra 	$L__BB2_19;
	st.shared.u32 	[%r17+512], %r23;
$L__BB2_19:
	ld.shared.u32 	%r103, [%r15+768];
	add.s32 	%r24, %r12, %r103;
	ld.shared.u32 	%r104, [%r17+768];
	setp.le.s32 	%p12, %r104, %r24;
	@%p12 bra 	$L__BB2_21;
	st.shared.u32 	[%r17+768], %r24;
$L__BB2_21:
	add.s32 	%r128, %r128, 2048;
	setp.ne.s32 	%p13, %r128, 17408;
	@%p13 bra 	$L__BB2_5;
	bar.sync 	0;
	add.s32 	%r127, %r127, 1;
	setp.ne.s32 	%p14, %r127, 64;
	@%p14 bra 	$L__BB2_4;
	bar.sync 	0;
	add.s32 	%r108, %r3, %r37;
	add.s32 	%r129, %r108, %r4;
	shl.b32 	%r28, %r34, 4;
	mov.b32 	%r130, 2048;
$L__BB2_24:
	add.s32 	%r109, %r10, %r130;
	ld.shared.u32 	%r110, [%r109+-2048];
	mul.wide.s32 	%rd31, %r129, 4;
	add.s64 	%rd32, %rd1, %rd31;
	st.global.u32 	[%rd32], %r110;
	ld.shared.u32 	%r111, [%r109+-1792];
	add.s64 	%rd33, %rd32, %rd2;
	st.global.u32 	[%rd33], %r111;
	ld.shared.u32 	%r112, [%r109+-1536];
	add.s64 	%rd34, %rd33, %rd2;
	st.global.u32 	[%rd34], %r112;
	ld.shared.u32 	%r113, [%r109+-1280];
	add.s64 	%rd35, %rd34, %rd2;
	st.global.u32 	[%rd35], %r113;
	ld.shared.u32 	%r114, [%r109+-1024];
	add.s64 	%rd36, %rd35, %rd2;
	st.global.u32 	[%rd36], %r114;
	ld.shared.u32 	%r115, [%r109+-768];
	add.s64 	%rd37, %rd36, %rd2;
	st.global.u32 	[%rd37], %r115;
	ld.shared.u32 	%r116, [%r109+-512];
	add.s64 	%rd38, %rd37, %rd2;
	st.global.u32 	[%rd38], %r116;
	ld.shared.u32 	%r117, [%r109+-256];
	add.s64 	%rd39, %rd38, %rd2;
	st.global.u32 	[%rd39], %r117;
	ld.shared.u32 	%r118, [%r109];
	add.s64 	%rd40, %rd39, %rd2;
	st.global.u32 	[%rd40], %r118;
	ld.shared.u32 	%r119, [%r109+256];
	add.s64 	%rd41, %rd40, %rd2;
	st.global.u32 	[%rd41], %r119;
	ld.shared.u32 	%r120, [%r109+512];
	add.s64 	%rd42, %rd41, %rd2;
	st.global.u32 	[%rd42], %r120;
	ld.shared.u32 	%r121, [%r109+768];
	add.s64 	%rd43, %rd42, %rd2;
	st.global.u32 	[%rd43], %r121;
	ld.shared.u32 	%r122, [%r109+1024];
	add.s64 	%rd44, %rd43, %rd2;
	st.global.u32 	[%rd44], %r122;
	ld.shared.u32 	%r123, [%r109+1280];
	add.s64 	%rd45, %rd44, %rd2;
	st.global.u32 	[%rd45], %r123;
	ld.shared.u32 	%r124, [%r109+1536];
	add.s64 	%rd46, %rd45, %rd2;
	st.global.u32 	[%rd46], %r124;
	ld.shared.u32 	%r125, [%r109+1792];
	add.s64 	%rd47, %rd46, %rd2;
	st.global.u32 	[%rd47], %r125;
	add.s32 	%r130, %r130, 4096;
	add.s32 	%r129, %r129, %r28;
	setp.ne.s32 	%p15, %r130, 18432;
	@%p15 bra 	$L__BB2_24;
$L__BB2_25:
	ret;

}


// ===== COMPILED SASS (sm_100) =====

	.target	sm_100

	.elftype	@"ET_EXEC"


//--------------------- .note.nv.tkinfo           --------------------------
	.section	.note.nv.tkinfo,"",@"SHT_NOTE"
	.sectionflags	@"SHF_NOTE_NV_TKINFO"
	.tkinfo
        /*0018*/ 	.word	0x00000002
        /*0030*/ 	.string	""
        /*0030*/ 	.string	"ptxas"
        /*0030*/ 	.string	"Cuda compilation tools, release 13.0, V13.0.88"
        /*0030*/ 	.string	"Build cuda_13.0.r13.0/compiler.36424714_0"
        /*0030*/ 	.string	"-arch sm_100 -m 64 "



//--------------------- .note.nv.cuinfo           --------------------------
	.section	.note.nv.cuinfo,"",@"SHT_NOTE"
	.sectionflags	@"SHF_NOTE_NV_CUINFO"
        /*0018*/ 	.short	0x0002
        /*001a*/ 	.short	0x0064
        /*001c*/ 	.short	0x0082
	.zero		2


//--------------------- .nv.info                  --------------------------
	.section	.nv.info,"",@"SHT_CUDA_INFO"
	.align	4


	//----- nvinfo : EIATTR_REGCOUNT
	.align		4
        /*0000*/ 	.byte	0x04, 0x2f
        /*0002*/ 	.short	(.L_1 - .L_0)
	.align		4
.L_0:
        /*0004*/ 	.word	index@(_Z6Phase1Piii)
        /*0008*/ 	.word	0x00000060


	//----- nvinfo : EIATTR_FRAME_SIZE
	.align		4
.L_1:
        /*000c*/ 	.byte	0x04, 0x11
        /*000e*/ 	.short	(.L_3 - .L_2)
	.align		4
.L_2:
        /*0010*/ 	.word	index@(_Z6Phase1Piii)
        /*0014*/ 	.word	0x00000000


	//----- nvinfo : EIATTR_REGCOUNT
	.align		4
.L_3:
        /*0018*/ 	.byte	0x04, 0x2f
        /*001a*/ 	.short	(.L_5 - .L_4)
	.align		4
.L_4:
        /*001c*/ 	.word	index@(_Z6Phase2Piii)
        /*0020*/ 	.word	0x00000020


	//----- nvinfo : EIATTR_FRAME_SIZE
	.align		4
.L_5:
        /*0024*/ 	.byte	0x04, 0x11
        /*0026*/ 	.short	(.L_7 - .L_6)
	.align		4
.L_6:
        /*0028*/ 	.word	index@(_Z6Phase2Piii)
        /*002c*/ 	.word	0x00000000


	//----- nvinfo : EIATTR_REGCOUNT
	.align		4
.L_7:
        /*0030*/ 	.byte	0x04, 0x2f
        /*0032*/ 	.short	(.L_9 - .L_8)
	.align		4
.L_8:
        /*0034*/ 	.word	index@(_Z6Phase3Piii)
        /*0038*/ 	.word	0x00000020


	//----- nvinfo : EIATTR_FRAME_SIZE
	.align		4
.L_9:
        /*003c*/ 	.byte	0x04, 0x11
        /*003e*/ 	.short	(.L_11 - .L_10)
	.align		4
.L_10:
        /*0040*/ 	.word	index@(_Z6Phase3Piii)
        /*0044*/ 	.word	0x00000000


	//----- nvinfo : EIATTR_MIN_STACK_SIZE
	.align		4
.L_11:
        /*0048*/ 	.byte	0x04, 0x12
        /*004a*/ 	.short	(.L_13 - .L_12)
	.align		4
.L_12:
        /*004c*/ 	.word	index@(_Z6Phase3Piii)
        /*0050*/ 	.word	0x00000000


	//----- nvinfo : EIATTR_MIN_STACK_SIZE
	.align		4
.L_13:
        /*0054*/ 	.byte	0x04, 0x12
        /*0056*/ 	.short	(.L_15 - .L_14)
	.align		4
.L_14:
        /*0058*/ 	.word	index@(_Z6Phase2Piii)
        /*005c*/ 	.word	0x00000000


	//----- nvinfo : EIATTR_MIN_STACK_SIZE
	.align		4
.L_15:
        /*0060*/ 	.byte	0x04, 0x12
        /*0062*/ 	.short	(.L_17 - .L_16)
	.align		4
.L_16:
        /*0064*/ 	.word	index@(_Z6Phase1Piii)
        /*0068*/ 	.word	0x00000000
.L_17:


//--------------------- .nv.compat                --------------------------
	.section	.nv.compat,"",@"SHT_CUDA_COMPAT_INFO"
	.align	4
        /*0000*/ 	.byte	0x02, 0x09, 0x00, 0x00, 0x02, 0x02, 0x01, 0x00, 0x02, 0x05, 0x05, 0x00, 0x03, 0x07, 0x01, 0x01
        /*0010*/ 	.byte	0x02, 0x03, 0x00, 0x00, 0x02, 0x06, 0x01, 0x00, 0x04, 0x0b, 0x08, 0x00, 0x09, 0x00, 0x00, 0x00
        /*0020*/ 	.byte	0x00, 0x00, 0x00, 0x00


//--------------------- .nv.info._Z6Phase3Piii    --------------------------
	.section	.nv.info._Z6Phase3Piii,"",@"SHT_CUDA_INFO"
	.sectionflags	@""
	.align	4


	//----- nvinfo : EIATTR_CUDA_API_VERSION
	.align		4
        /*0000*/ 	.byte	0x04, 0x37
        /*0002*/ 	.short	(.L_19 - .L_18)
.L_18:
        /*0004*/ 	.word	0x00000082


	//----- nvinfo : EIATTR_KPARAM_INFO
	.align		4
.L_19:
        /*0008*/ 	.byte	0x04, 0x17
        /*000a*/ 	.short	(.L_21 - .L_20)
.L_20:
        /*000c*/ 	.word	0x00000000
        /*0010*/ 	.short	0x0002
        /*0012*/ 	.short	0x000c
        /*0014*/ 	.byte	0x00, 0xf0, 0x11, 0x00


	//----- nvinfo : EIATTR_KPARAM_INFO
	.align		4
.L_21:
        /*0018*/ 	.byte	0x04, 0x17
        /*001a*/ 	.short	(.L_23 - .L_22)
.L_22:
        /*001c*/ 	.word	0x00000000
        /*0020*/ 	.short	0x0001
        /*0022*/ 	.short	0x0008
        /*0024*/ 	.byte	0x00, 0xf0, 0x11, 0x00


	//----- nvinfo : EIATTR_KPARAM_INFO
	.align		4
.L_23:
        /*0028*/ 	.byte	0x04, 0x17
        /*002a*/ 	.short	(.L_25 - .L_24)
.L_24:
        /*002c*/ 	.word	0x00000000
        /*0030*/ 	.short	0x0000
        /*0032*/ 	.short	0x0000
        /*0034*/ 	.byte	0x00, 0xf5, 0x21, 0x00


	//----- nvinfo : EIATTR_SPARSE_MMA_MASK
	.align		4
.L_25:
        /*0038*/ 	.byte	0x03, 0x50
        /*003a*/ 	.short	0x0000


	//----- nvinfo : EIATTR_MAXREG_COUNT
	.align		4
        /*003c*/ 	.byte	0x03, 0x1b
        /*003e*/ 	.short	0x00ff


	//----- nvinfo : EIATTR_NUM_BARRIERS
	.align		4
        /*0040*/ 	.byte	0x02, 0x4c
        /*0042*/ 	.byte	0x01
	.zero		1


	//----- nvinfo : EIATTR_MERCURY_ISA_VERSION
	.align		4
        /*0044*/ 	.byte	0x03, 0x5f
        /*0046*/ 	.short	0x0101


	//----- nvinfo : EIATTR_VRC_CTA_INIT_COUNT
	.align		4
        /*0048*/ 	.byte	0x02, 0x4a
	.zero		1
	.zero		1


	//----- nvinfo : EIATTR_EXIT_INSTR_OFFSETS
	.align		4
        /*004c*/ 	.byte	0x04, 0x1c
        /*004e*/ 	.short	(.L_27 - .L_26)


	//   ....[0]....
.L_26:
        /*0050*/ 	.word	0x00000060


	//   ....[1]....
        /*0054*/ 	.word	0x000016f0


	//----- nvinfo : EIATTR_CBANK_PARAM_SIZE
	.align		4
.L_27:
        /*0058*/ 	.byte	0x03, 0x19
        /*005a*/ 	.short	0x0010


	//----- nvinfo : EIATTR_PARAM_CBANK
	.align		4
        /*005c*/ 	.byte	0x04, 0x0a
        /*005e*/ 	.short	(.L_29 - .L_28)
	.align		4
.L_28:
        /*0060*/ 	.word	index@(.nv.constant0._Z6Phase3Piii)
        /*0064*/ 	.short	0x0380
        /*0066*/ 	.short	0x0010


	//----- nvinfo : EIATTR_SW_WAR
	.align		4
.L_29:
        /*0068*/ 	.byte	0x04, 0x36
        /*006a*/ 	.short	(.L_31 - .L_30)
.L_30:
        /*006c*/ 	.word	0x00000008
.L_31:


//--------------------- .nv.info._Z6Phase2Piii    --------------------------
	.section	.nv.info._Z6Phase2Piii,"",@"SHT_CUDA_INFO"
	.sectionflags	@""
	.align	4


	//----- nvinfo : EIATTR_CUDA_API_VERSION
	.align		4
        /*0000*/ 	.byte	0x04, 0x37
        /*0002*/ 	.short	(.L_33 - .L_32)
.L_32:
        /*0004*/ 	.word	0x00000082


	//----- nvinfo : EIATTR_KPARAM_INFO
	.align		4
.L_33:
        /*0008*/ 	.byte	0x04, 0x17
        /*000a*/ 	.short	(.L_35 - .L_34)
.L_34:
        /*000c*/ 	.word	0x00000000
        /*0010*/ 	.short	0x0002
        /*0012*/ 	.short	0x000c
        /*0014*/ 	.byte	0x00, 0xf0, 0x11, 0x00


	//----- nvinfo : EIATTR_KPARAM_INFO
	.align		4
.L_35:
        /*0018*/ 	.byte	0x04, 0x17
        /*001a*/ 	.short	(.L_37 - .L_36)
.L_36:
        /*001c*/ 	.word	0x00000000
        /*0020*/ 	.short	0x0001
        /*0022*/ 	.short	0x0008
        /*0024*/ 	.byte	0x00, 0xf0, 0x11, 0x00


	//----- nvinfo : EIATTR_KPARAM_INFO
	.align		4
.L_37:
        /*0028*/ 	.byte	0x04, 0x17
        /*002a*/ 	.short	(.L_39 - .L_38)
.L_38:
        /*002c*/ 	.word	0x00000000
        /*0030*/ 	.short	0x0000
        /*0032*/ 	.short	0x0000
        /*0034*/ 	.byte	0x00, 0xf5, 0x21, 0x00


	//----- nvinfo : EIATTR_SPARSE_MMA_MASK
	.align		4
.L_39:
        /*0038*/ 	.byte	0x03, 0x50
        /*003a*/ 	.short	0x0000


	//----- nvinfo : EIATTR_MAXREG_COUNT
	.align		4
        /*003c*/ 	.byte	0x03, 0x1b
        /*003e*/ 	.short	0x00ff


	//----- nvinfo : EIATTR_NUM_BARRIERS
	.align		4
        /*0040*/ 	.byte	0x02, 0x4c
        /*0042*/ 	.byte	0x01
	.zero		1


	//----- nvinfo : EIATTR_MERCURY_ISA_VERSION
	.align		4
        /*0044*/ 	.byte	0x03, 0x5f
        /*0046*/ 	.short	0x0101


	//----- nvinfo : EIATTR_VRC_CTA_INIT_COUNT
	.align		4
        /*0048*/ 	.byte	0x02, 0x4a
	.zero		1
	.zero		1


	//----- nvinfo : EIATTR_EXIT_INSTR_OFFSETS
	.align		4
        /*004c*/ 	.byte	0x04, 0x1c
        /*004e*/ 	.short	(.L_41 - .L_40)


	//   ....[0]....
.L_40:
        /*0050*/ 	.word	0x00000040


	//   ....[1]....
        /*0054*/ 	.word	0x00002cf0


	//----- nvinfo : EIATTR_CBANK_PARAM_SIZE
	.align		4
.L_41:
        /*0058*/ 	.byte	0x03, 0x19
        /*005a*/ 	.short	0x0010


	//----- nvinfo : EIATTR_PARAM_CBANK
	.align		4
        /*005c*/ 	.byte	0x04, 0x0a
        /*005e*/ 	.short	(.L_43 - .L_42)
	.align		4
.L_42:
        /*0060*/ 	.word	index@(.nv.constant0._Z6Phase2Piii)
        /*0064*/ 	.short	0x0380
        /*0066*/ 	.short	0x0010


	//----- nvinfo : EIATTR_SW_WAR
	.align		4
.L_43:
        /*0068*/ 	.byte	0x04, 0x36
        /*006a*/ 	.short	(.L_45 - .L_44)
.L_44:
        /*006c*/ 	.word	0x00000008
.L_45:


//--------------------- .nv.info._Z6Phase1Piii    --------------------------
	.section	.nv.info._Z6Phase1Piii,"",@"SHT_CUDA_INFO"
	.sectionflags	@""
	.align	4


	//----- nvinfo : EIATTR_CUDA_API_VERSION
	.align		4
        /*0000*/ 	.byte	0x04, 0x37
        /*0002*/ 	.short	(.L_47 - .L_46)
.L_46:
        /*0004*/ 	.word	0x00000082


	//----- nvinfo : EIATTR_KPARAM_INFO
	.align		4
.L_47:
        /*0008*/ 	.byte	0x04, 0x17
        /*000a*/ 	.short	(.L_49 - .L_48)
.L_48:
        /*000c*/ 	.word	0x00000000
        /*0010*/ 	.short	0x0002
        /*0012*/ 	.short	0x000c
        /*0014*/ 	.byte	0x00, 0xf0, 0x11, 0x00


	//----- nvinfo : EIATTR_KPARAM_INFO
	.align		4
.L_49:
        /*0018*/ 	.byte	0x04, 0x17
        /*001a*/ 	.short	(.L_51 - .L_50)
.L_50:
        /*001c*/ 	.word	0x00000000
        /*0020*/ 	.short	0x0001
        /*0022*/ 	.short	0x0008
        /*0024*/ 	.byte	0x00, 0xf0, 0x11, 0x00


	//----- nvinfo : EIATTR_KPARAM_INFO
	.align		4
.L_51:
        /*0028*/ 	.byte	0x04, 0x17
        /*002a*/ 	.short	(.L_53 - .L_52)
.L_52:
        /*002c*/ 	.word	0x00000000
        /*0030*/ 	.short	0x0000
        /*0032*/ 	.short	0x0000
        /*0034*/ 	.byte	0x00, 0xf5, 0x21, 0x00


	//----- nvinfo : EIATTR_SPARSE_MMA_MASK
	.align		4
.L_53:
        /*0038*/ 	.byte	0x03, 0x50
        /*003a*/ 	.short	0x0000


	//----- nvinfo : EIATTR_MAXREG_COUNT
	.align		4
        /*003c*/ 	.byte	0x03, 0x1b
        /*003e*/ 	.short	0x00ff


	//----- nvinfo : EIATTR_NUM_BARRIERS
	.align		4
        /*0040*/ 	.byte	0x02, 0x4c
        /*0042*/ 	.byte	0x01
	.zero		1


	//----- nvinfo : EIATTR_MERCURY_ISA_VERSION
	.align		4
        /*0044*/ 	.byte	0x03, 0x5f
        /*0046*/ 	.short	0x0101


	//----- nvinfo : EIATTR_VRC_CTA_INIT_COUNT
	.align		4
        /*0048*/ 	.byte	0x02, 0x4a
	.zero		1
	.zero		1


	//----- nvinfo : EIATTR_EXIT_INSTR_OFFSETS
	.align		4
        /*004c*/ 	.byte	0x04, 0x1c
        /*004e*/ 	.short	(.L_55 - .L_54)


	//   ....[0]....
.L_54:
        /*0050*/ 	.word	0x00001c10


	//----- nvinfo : EIATTR_CBANK_PARAM_SIZE
	.align		4
.L_55:
        /*0054*/ 	.byte	0x03, 0x19
        /*0056*/ 	.short	0x0010


	//----- nvinfo : EIATTR_PARAM_CBANK
	.align		4
        /*0058*/ 	.byte	0x04, 0x0a
        /*005a*/ 	.short	(.L_57 - .L_56)
	.align		4
.L_56:
        /*005c*/ 	.word	index@(.nv.constant0._Z6Phase1Piii)
        /*0060*/ 	.short	0x0380
        /*0062*/ 	.short	0x0010


	//----- nvinfo : EIATTR_SW_WAR
	.align		4
.L_57:
        /*0064*/ 	.byte	0x04, 0x36
        /*0066*/ 	.short	(.L_59 - .L_58)
.L_58:
        /*0068*/ 	.word	0x00000008
.L_59:


//--------------------- .nv.callgraph             --------------------------
	.section	.nv.callgraph,"",@"SHT_CUDA_CALLGRAPH"
	.align	4
	.sectionentsize	8
	.align		4
        /*0000*/ 	.word	0x00000000
	.align		4
        /*0004*/ 	.word	0xffffffff
	.align		4
        /*0008*/ 	.word	0x00000000
	.align		4
        /*000c*/ 	.word	0xfffffffe
	.align		4
        /*0010*/ 	.word	0x00000000
	.align		4
        /*0014*/ 	.word	0xfffffffd
	.align		4
        /*0018*/ 	.word	0x00000000
	.align		4
        /*001c*/ 	.word	0xfffffffc


//--------------------- .text._Z6Phase3Piii       --------------------------
	.section	.text._Z6Phase3Piii,"ax",@progbits
	.align	128
        .global         _Z6Phase3Piii
        .type           _Z6Phase3Piii,@function
        .size           _Z6Phase3Piii,(.L_x_13 - _Z6Phase3Piii)
        .other          _Z6Phase3Piii,@"STO_CUDA_ENTRY STV_DEFAULT"
_Z6Phase3Piii:
.text._Z6Phase3Piii:
[----:B------:R-:W-:Y:S01]  /*0000*/  LDC R1, c[0x0][0x37c] ;  /* 0x0000df00ff017b82 */ /* 0x000fe20000000800 */
[----:B------:R-:W0:Y:S07]  /*0010*/  S2R R0, SR_CTAID.X ;  /* 0x0000000000007919 */ /* 0x000e2e0000002500 */
[----:B------:R-:W1:Y:S08]  /*0020*/  S2UR UR10, SR_CTAID.Y ;  /* 0x00000000000a79c3 */ /* 0x000e700000002600 */
[----:B------:R-:W1:Y:S02]  /*0030*/  LDC R5, c[0x0][0x388] ;  /* 0x0000e200ff057b82 */ /* 0x000e640000000800 */
[----:B-1----:R-:W-:-:S02]  /*0040*/  ISETP.EQ.AND P1, PT, R5, UR10, PT ;  /* 0x0000000a05007c0c */ /* 0x002fc4000bf22270 */
[----:B0-----:R-:W-:-:S13]  /*0050*/  ISETP.NE.AND P0, PT, R0, R5, PT ;  /* 0x000000050000720c */ /* 0x001fda0003f05270 */
[----:B------:R-:W-:Y:S05]  /*0060*/  @!P0 EXIT P1 ;  /* 0x000000000000894d */ /* 0x000fea0000800000 */
[----:B------:R-:W0:Y:S01]  /*0070*/  S2R R3, SR_TID.X ;  /* 0x0000000000037919 */ /* 0x000e220000002100 */
[----:B------:R-:W1:Y:S01]  /*0080*/  LDC R2, c[0x0][0x38c] ;  /* 0x0000e300ff027b82 */ /* 0x000e620000000800 */
[----:B------:R-:W-:Y:S01]  /*0090*/  SHF.L.U32 R8, R5, 0x6, RZ ;  /* 0x0000000605087819 */ /* 0x000fe200000006ff */
[----:B------:R-:W-:Y:S01]  /*00a0*/  UMOV UR4, 0x400 ;  /* 0x0000040000047882 */ /* 0x000fe20000000000 */
[----:B------:R-:W-:Y:S01]  /*00b0*/  HFMA2 R6, -RZ, RZ, 0, 0 ;  /* 0x00000000ff067431 */ /* 0x000fe200000001ff */
[----:B------:R-:W-:Y:S01]  /*00c0*/  UIADD3 UR5, UPT, UPT, UR4, 0x8000, URZ ;  /* 0x0000800004057890 */ /* 0x000fe2000fffe0ff */
[----:B------:R-:W2:Y:S03]  /*00d0*/  LDCU.64 UR8, c[0x0][0x358] ;  /* 0x00006b00ff0877ac */ /* 0x000ea60008000a00 */
[----:B------:R-:W3:Y:S01]  /*00e0*/  S2UR UR6, SR_CgaCtaId ;  /* 0x00000000000679c3 */ /* 0x000ee20000008800 */
[----:B-1----:R-:W-:Y:S01]  /*00f0*/  IMAD R4, R2, UR10, RZ ;  /* 0x0000000a02047c24 */ /* 0x002fe2000f8e02ff */
[-C--:B0-----:R-:W-:Y:S01]  /*0100*/  LEA R5, R0, R3.reuse, 0x6 ;  /* 0x0000000300057211 */ /* 0x081fe200078e30ff */
[----:B---3--:R-:W-:Y:S01]  /*0110*/  ULEA UR7, UR6, UR4, 0x18 ;  /* 0x0000000406077291 */ /* 0x008fe2000f8ec0ff */
[----:B------:R-:W-:Y:S01]  /*0120*/  IADD3 R7, PT, PT, R8, R3, RZ ;  /* 0x0000000308077210 */ /* 0x000fe20007ffe0ff */
[----:B------:R-:W-:-:S02]  /*0130*/  UIADD3 UR4, UPT, UPT, UR4, 0x4000, URZ ;  /* 0x0000400004047890 */ /* 0x000fc4000fffe0ff */
[----:B------:R-:W-:Y:S01]  /*0140*/  IMAD R9, R8, R2, R5 ;  /* 0x0000000208097224 */ /* 0x000fe200078e0205 */
[C---:B------:R-:W-:Y:S01]  /*0150*/  LEA R7, R4.reuse, R7, 0x6 ;  /* 0x0000000704077211 */ /* 0x040fe200078e30ff */
[----:B------:R-:W-:Y:S01]  /*0160*/  ULEA UR5, UR6, UR5, 0x18 ;  /* 0x0000000506057291 */ /* 0x000fe2000f8ec0ff */
[----:B------:R-:W-:Y:S01]  /*0170*/  LEA R5, R4, R5, 0x6 ;  /* 0x0000000504057211 */ /* 0x000fe200078e30ff */
[----:B--2---:R-:W-:-:S12]  /*0180*/  ULEA UR6, UR6, UR4, 0x18 ;  /* 0x0000000406067291 */ /* 0x004fd8000f8ec0ff */
.L_x_0:
[----:B0-----:R-:W0:Y:S01]  /*0190*/  LDC.64 R16, c[0x0][0x380] ;  /* 0x0000e000ff107b82 */ /* 0x001e220000000a00 */
[CC--:B------:R-:W-:Y:S02]  /*01a0*/  IMAD R25, R6.reuse, R2.reuse, R5 ;  /* 0x0000000206197224 */ /* 0x0c0fe400078e0205 */
[CC--:B------:R-:W-:Y:S02]  /*01b0*/  IMAD R21, R6.reuse, R2.reuse, R7 ;  /* 0x0000000206157224 */ /* 0x0c0fe400078e0207 */
[----:B------:R-:W-:Y:S02]  /*01c0*/  IMAD R11, R6, R2, R9 ;  /* 0x00000002060b7224 */ /* 0x000fe400078e0209 */
[----:B0-----:R-:W-:-:S04]  /*01d0*/  IMAD.WIDE R24, R25, 0x4, R16 ;  /* 0x0000000419187825 */ /* 0x001fc800078e0210 */
[--C-:B------:R-:W-:Y:S01]  /*01e0*/  IMAD.WIDE R20, R21, 0x4, R16.reuse ;  /* 0x0000000415147825 */ /* 0x100fe200078e0210 */
[----:B------:R-:W2:Y:S03]  /*01f0*/  LDG.E R22, desc[UR8][R24.64] ;  /* 0x0000000818167981 */ /* 0x000ea6000c1e1900 */
[----:B------:R-:W-:Y:S01]  /*0200*/  IMAD.WIDE R16, R11, 0x4, R16 ;  /* 0x000000040b107825 */ /* 0x000fe200078e0210 */
[----:B------:R-:W3:Y:S03]  /*0210*/  LDG.E R12, desc[UR8][R20.64] ;  /* 0x00000008140c7981 */ /* 0x000ee6000c1e1900 */
[C---:B------:R-:W-:Y:S01]  /*0220*/  IMAD.WIDE R18, R2.reuse, 0x4, R24 ;  /* 0x0000000402127825 */ /* 0x040fe200078e0218 */
[----:B------:R0:W4:Y:S03]  /*0230*/  LDG.E R8, desc[UR8][R16.64] ;  /* 0x0000000810087981 */ /* 0x000126000c1e1900 */
[C---:B------:R-:W-:Y:S01]  /*0240*/  IMAD.WIDE R14, R2.reuse, 0x4, R20 ;  /* 0x00000004020e7825 */ /* 0x040fe200078e0214 */
[----:B------:R-:W5:Y:S03]  /*0250*/  LDG.E R28, desc[UR8][R18.64] ;  /* 0x00000008121c7981 */ /* 0x000f66000c1e1900 */
[C---:B------:R-:W-:Y:S01]  /*0260*/  IMAD.WIDE R10, R2.reuse, 0x4, R18 ;  /* 0x00000004020a7825 */ /* 0x040fe200078e0212 */
[----:B------:R1:W5:Y:S03]  /*0270*/  LDG.E R23, desc[UR8][R14.64] ;  /* 0x000000080e177981 */ /* 0x000366000c1e1900 */
[C---:B0-----:R-:W-:Y:S01]  /*0280*/  IMAD.WIDE R16, R2.reuse, 0x4, R16 ;  /* 0x0000000402107825 */ /* 0x041fe200078e0210 */
[----:B------:R-:W5:Y:S04]  /*0290*/  LDG.E R20, desc[UR8][R10.64] ;  /* 0x000000080a147981 */ /* 0x000f68000c1e1900 */
[----:B------:R0:W5:Y:S01]  /*02a0*/  LDG.E R27, desc[UR8][R16.64] ;  /* 0x00000008101b7981 */ /* 0x000162000c1e1900 */
[----:B-1----:R-:W-:-:S04]  /*02b0*/  IMAD.WIDE R14, R2, 0x4, R14 ;  /* 0x00000004020e7825 */ /* 0x002fc800078e020e */
[C---:B------:R-:W-:Y:S01]  /*02c0*/  IMAD.WIDE R18, R2.reuse, 0x4, R10 ;  /* 0x0000000402127825 */ /* 0x040fe200078e020a */
[----:B------:R-:W5:Y:S03]  /*02d0*/  LDG.E R24, desc[UR8][R14.64] ;  /* 0x000000080e187981 */ /* 0x000f66000c1e1900 */
[----:B0-----:R-:W-:Y:S01]  /*02e0*/  IMAD.WIDE R16, R2, 0x4, R16 ;  /* 0x0000000402107825 */ /* 0x001fe200078e0210 */
[----:B------:R0:W5:Y:S04]  /*02f0*/  LDG.E R29, desc[UR8][R18.64] ;  /* 0x00000008121d7981 */ /* 0x000168000c1e1900 */
[----:B------:R-:W5:Y:S01]  /*0300*/  LDG.E R21, desc[UR8][R16.64] ;  /* 0x0000000810157981 */ /* 0x000f62000c1e1900 */
[----:B------:R-:W-:Y:S01]  /*0310*/  LEA R25, R6, R3, 0x6 ;  /* 0x0000000306197211 */ /* 0x000fe200078e30ff */
[----:B0-----:R-:W-:-:S03]  /*0320*/  IMAD.WIDE R18, R2, 0x4, R18 ;  /* 0x0000000402127825 */ /* 0x001fc600078e0212 */
[C---:B------:R-:W-:Y:S02]  /*0330*/  LEA R13, R25.reuse, UR5, 0x2 ;  /* 0x00000005190d7c11 */ /* 0x040fe4000f8e10ff */
[C---:B------:R-:W-:Y:S02]  /*0340*/  LEA R11, R25.reuse, UR7, 0x2 ;  /* 0x00000007190b7c11 */ /* 0x040fe4000f8e10ff */
[----:B------:R-:W-:Y:S02]  /*0350*/  LEA R10, R25, UR6, 0x2 ;  /* 0x00000006190a7c11 */ /* 0x000fe4000f8e10ff */
[----:B------:R0:W5:Y:S02]  /*0360*/  LDG.E R25, desc[UR8][R18.64] ;  /* 0x0000000812197981 */ /* 0x000164000c1e1900 */
[----:B0-----:R-:W-:-:S05]  /*0370*/  IMAD.WIDE R18, R2, 0x4, R18 ;  /* 0x0000000402127825 */ /* 0x001fca00078e0212 */
[----:B------:R0:W5:Y:S01]  /*0380*/  LDG.E R26, desc[UR8][R18.64] ;  /* 0x00000008121a7981 */ /* 0x000162000c1e1900 */
[----:B------:R-:W-:-:S04]  /*0390*/  IMAD.WIDE R14, R2, 0x4, R14 ;  /* 0x00000004020e7825 */ /* 0x000fc800078e020e */
[----:B0-----:R-:W-:-:S04]  /*03a0*/  IMAD.WIDE R18, R2, 0x4, R18 ;  /* 0x0000000402127825 */ /* 0x001fc800078e0212 */
[C---:B------:R-:W-:Y:S01]  /*03b0*/  IMAD.WIDE R16, R2.reuse, 0x4, R16 ;  /* 0x0000000402107825 */ /* 0x040fe200078e0210 */
[----:B--2---:R0:W-:Y:S04]  /*03c0*/  STS [R13], R22 ;  /* 0x000000160d007388 */ /* 0x0041e80000000800 */
[----:B---3--:R1:W-:Y:S04]  /*03d0*/  STS [R11], R12 ;  /* 0x0000000c0b007388 */ /* 0x0083e80000000800 */
[----:B0-----:R0:W2:Y:S04]  /*03e0*/  LDG.E R22, desc[UR8][R18.64] ;  /* 0x0000000812167981 */ /* 0x0010a8000c1e1900 */
[----:B----4-:R3:W-:Y:S01]  /*03f0*/  STS [R10], R8 ;  /* 0x000000080a007388 */ /* 0x0107e20000000800 */
[----:B0-----:R-:W-:-:S03]  /*0400*/  IMAD.WIDE R18, R2, 0x4, R18 ;  /* 0x0000000402127825 */ /* 0x001fc600078e0212 */
[----:B-----5:R-:W-:Y:S04]  /*0410*/  STS [R13+0x100], R28 ;  /* 0x0001001c0d007388 */ /* 0x020fe80000000800 */
[----:B------:R-:W-:Y:S04]  /*0420*/  STS [R11+0x100], R23 ;  /* 0x000100170b007388 */ /* 0x000fe80000000800 */
[----:B-1----:R0:W4:Y:S04]  /*0430*/  LDG.E R12, desc[UR8][R18.64] ;  /* 0x00000008120c7981 */ /* 0x002128000c1e1900 */
[----:B------:R1:W-:Y:S04]  /*0440*/  STS [R10+0x100], R27 ;  /* 0x0001001b0a007388 */ /* 0x0003e80000000800 */
[----:B---3--:R-:W3:Y:S01]  /*0450*/  LDG.E R8, desc[UR8][R14.64] ;  /* 0x000000080e087981 */ /* 0x008ee2000c1e1900 */
[----:B0-----:R-:W-:-:S03]  /*0460*/  IMAD.WIDE R18, R2, 0x4, R14 ;  /* 0x0000000402127825 */ /* 0x001fc600078e020e */
[----:B-1----:R0:W5:Y:S04]  /*0470*/  LDG.E R27, desc[UR8][R16.64] ;  /* 0x00000008101b7981 */ /* 0x002168000c1e1900 */
[----:B------:R1:W2:Y:S01]  /*0480*/  LDG.E R28, desc[UR8][R18.64] ;  /* 0x00000008121c7981 */ /* 0x0002a2000c1e1900 */
[----:B0-----:R-:W-:-:S04]  /*0490*/  IMAD.WIDE R16, R2, 0x4, R16 ;  /* 0x0000000402107825 */ /* 0x001fc800078e0210 */
[C---:B-1----:R-:W-:Y:S01]  /*04a0*/  IMAD.WIDE R18, R2.reuse, 0x4, R18 ;  /* 0x0000000402127825 */ /* 0x042fe200078e0212 */
[----:B------:R0:W4:Y:S04]  /*04b0*/  LDG.E R23, desc[UR8][R16.64] ;  /* 0x0000000810177981 */ /* 0x000128000c1e1900 */
[----:B------:R1:W-:Y:S01]  /*04c0*/  STS [R13+0x200], R20 ;  /* 0x000200140d007388 */ /* 0x0003e20000000800 */
[----:B------:R-:W-:-:S04]  /*04d0*/  IMAD.WIDE R14, R2, 0x4, R18 ;  /* 0x00000004020e7825 */ /* 0x000fc800078e0212 */
[C---:B0-----:R-:W-:Y:S01]  /*04e0*/  IMAD.WIDE R16, R2.reuse, 0x4, R16 ;  /* 0x0000000402107825 */ /* 0x041fe200078e0210 */
[----:B------:R0:W-:Y:S04]  /*04f0*/  STS [R11+0x200], R24 ;  /* 0x000200180b007388 */ /* 0x0001e80000000800 */
[----:B------:R0:W-:Y:S04]  /*0500*/  STS [R10+0x200], R21 ;  /* 0x000200150a007388 */ /* 0x0001e80000000800 */
[----:B-1----:R-:W4:Y:S04]  /*0510*/  LDG.E R20, desc[UR8][R14.64] ;  /* 0x000000080e147981 */ /* 0x002f28000c1e1900 */
[----:B0-----:R0:W4:Y:S04]  /*0520*/  LDG.E R24, desc[UR8][R18.64] ;  /* 0x0000000812187981 */ /* 0x001128000c1e1900 */
[----:B------:R1:W-:Y:S04]  /*0530*/  STS [R13+0x300], R29 ;  /* 0x0003001d0d007388 */ /* 0x0003e80000000800 */
[----:B------:R-:W4:Y:S01]  /*0540*/  LDG.E R21, desc[UR8][R16.64] ;  /* 0x0000000810157981 */ /* 0x000f22000c1e1900 */
[----:B0-----:R-:W-:-:S04]  /*0550*/  IMAD.WIDE R18, R2, 0x4, R16 ;  /* 0x0000000402127825 */ /* 0x001fc800078e0210 */
[C---:B------:R-:W-:Y:S01]  /*0560*/  IMAD.WIDE R14, R2.reuse, 0x4, R14 ;  /* 0x00000004020e7825 */ /* 0x040fe200078e020e */
[----:B-1----:R0:W4:Y:S05]  /*0570*/  LDG.E R29, desc[UR8][R18.64] ;  /* 0x00000008121d7981 */ /* 0x00212a000c1e1900 */
[----:B------:R-:W4:Y:S01]  /*0580*/  LDG.E R14, desc[UR8][R14.64] ;  /* 0x000000080e0e7981 */ /* 0x000f22000c1e1900 */
[----:B0-----:R-:W-:-:S06]  /*0590*/  IMAD.WIDE R18, R2, 0x4, R18 ;  /* 0x0000000402127825 */ /* 0x001fcc00078e0212 */
[----:B------:R-:W4:Y:S01]  /*05a0*/  LDG.E R19, desc[UR8][R18.64] ;  /* 0x0000000812137981 */ /* 0x000f22000c1e1900 */
[----:B------:R-:W-:-:S04]  /*05b0*/  IADD3 R6, PT, PT, R6, 0x8, RZ ;  /* 0x0000000806067810 */ /* 0x000fc80007ffe0ff */
[----:B------:R-:W-:Y:S01]  /*05c0*/  ISETP.NE.AND P0, PT, R6, 0x40, PT ;  /* 0x000000400600780c */ /* 0x000fe20003f05270 */
[----:B---3--:R0:W-:Y:S04]  /*05d0*/  STS [R11+0x300], R8 ;  /* 0x000300080b007388 */ /* 0x0081e80000000800 */
[----:B-----5:R0:W-:Y:S04]  /*05e0*/  STS [R10+0x300], R27 ;  /* 0x0003001b0a007388 */ /* 0x0201e80000000800 */
[----:B------:R0:W-:Y:S04]  /*05f0*/  STS [R13+0x400], R25 ;  /* 0x000400190d007388 */ /* 0x0001e80000000800 */
[----:B--2---:R0:W-:Y:S04]  /*0600*/  STS [R11+0x400], R28 ;  /* 0x0004001c0b007388 */ /* 0x0041e80000000800 */
[----:B----4-:R0:W-:Y:S04]  /*0610*/  STS [R10+0x400], R23 ;  /* 0x000400170a007388 */ /* 0x0101e80000000800 */
[----:B------:R0:W-:Y:S04]  /*0620*/  STS [R13+0x500], R26 ;  /* 0x0005001a0d007388 */ /* 0x0001e80000000800 */
[----:B------:R0:W-:Y:S04]  /*0630*/  STS [R11+0x500], R24 ;  /* 0x000500180b007388 */ /* 0x0001e80000000800 */
[----:B------:R0:W-:Y:S04]  /*0640*/  STS [R10+0x500], R21 ;  /* 0x000500150a007388 */ /* 0x0001e80000000800 */
[----:B------:R0:W-:Y:S04]  /*0650*/  STS [R13+0x600], R22 ;  /* 0x000600160d007388 */ /* 0x0001e80000000800 */
[----:B------:R0:W-:Y:S04]  /*0660*/  STS [R11+0x600], R20 ;  /* 0x000600140b007388 */ /* 0x0001e80000000800 */
[----:B------:R0:W-:Y:S04]  /*0670*/  STS [R10+0x600], R29 ;  /* 0x0006001d0a007388 */ /* 0x0001e80000000800 */
[----:B------:R0:W-:Y:S04]  /*0680*/  STS [R13+0x700], R12 ;  /* 0x0007000c0d007388 */ /* 0x0001e80000000800 */
[----:B------:R0:W-:Y:S04]  /*0690*/  STS [R11+0x700], R14 ;  /* 0x0007000e0b007388 */ /* 0x0001e80000000800 */
[----:B------:R0:W-:Y:S01]  /*06a0*/  STS [R10+0x700], R19 ;  /* 0x000700130a007388 */ /* 0x0001e20000000800 */
[----:B------:R-:W-:Y:S05]  /*06b0*/  @P0 BRA `(.L_x_0) ;  /* 0xfffffff800b40947 */ /* 0x000fea000383ffff */
[----:B------:R-:W-:Y:S01]  /*06c0*/  BAR.SYNC.DEFER_BLOCKING 0x0 ;  /* 0x0000000000007b1d */ /* 0x000fe20000010000 */
[----:B0-----:R-:W-:-:S05]  /*06d0*/  LEA R22, R3, UR5, 0x2 ;  /* 0x0000000503167c11 */ /* 0x001fca000f8e10ff */
[----:B------:R-:W-:-:S05]  /*06e0*/  UMOV UR4, URZ ;  /* 0x000000ff00047c82 */ /* 0x000fca0008000000 */
.L_x_2:
[----:B------:R-:W-:Y:S01]  /*06f0*/  MOV R2, UR4 ;  /* 0x0000000400027c02 */ /* 0x000fe20008000f00 */
[----:B------:R-:W-:Y:S02]  /*0700*/  ULEA UR10, UR4, UR7, 0x2 ;  /* 0x00000007040a7291 */ /* 0x000fe4000f8e10ff */
[----:B------:R-:W-:Y:S01]  /*0710*/  UIADD3 UR4, UPT, UPT, UR4, 0x1, URZ ;  /* 0x0000000104047890 */ /* 0x000fe2000fffe0ff */
[----:B------:R-:W-:Y:S01]  /*0720*/  LEA R2, R2, R3, 0x6 ;  /* 0x0000000302027211 */ /* 0x000fe200078e30ff */
[----:B------:R-:W-:Y:S02]  /*0730*/  UMOV UR5, 0x400 ;  /* 0x0000040000057882 */ /* 0x000fe40000000000 */
[----:B------:R-:W-:Y:S01]  /*0740*/  UISETP.NE.AND UP0, UPT, UR4, 0x40, UPT ;  /* 0x000000400400788c */ /* 0x000fe2000bf05270 */
[----:B------:R-:W-:-:S06]  /*0750*/  LEA R2, R2, UR6, 0x2 ;  /* 0x0000000602027c11 */ /* 0x000fcc000f8e10ff */
[----:B-1----:R-:W0:Y:S04]  /*0760*/  LDS R2, [R2] ;  /* 0x0000000002027984 */ /* 0x002e280000000800 */
.L_x_1:
[----:B------:R-:W-:Y:S01]  /*0770*/  MOV R10, UR5 ;  /* 0x00000005000a7c02 */ /* 0x000fe20008000f00 */
[----:B------:R-:W-:Y:S01]  /*0780*/  LDS R6, [R22+UR5+-0x400] ;  /* 0xfffc000516067984 */ /* 0x000fe20008000800 */
[----:B------:R-:W-:Y:S02]  /*0790*/  UIADD3 UR11, UPT, UPT, UR10, UR5, URZ ;  /* 0x000000050a0b7290 */ /* 0x000fe4000fffe0ff */
[----:B-1----:R-:W-:Y:S01]  /*07a0*/  IADD3 R8, PT, PT, R22, UR5, RZ ;  /* 0x0000000516087c10 */ /* 0x002fe2000fffe0ff */
[----:B------:R-:W-:Y:S01]  /*07b0*/  UIADD3 UR5, UPT, UPT, UR5, 0x800, URZ ;  /* 0x0000080005057890 */ /* 0x000fe2000fffe0ff */
[----:B------:R-:W0:Y:S03]  /*07c0*/  LDS R5, [R10+UR10+-0x400] ;  /* 0xfffc000a0a057984 */ /* 0x000e260008000800 */
[----:B------:R-:W-:Y:S01]  /*07d0*/  UISETP.NE.AND UP1, UPT, UR5, 0x4400, UPT ;  /* 0x000044000500788c */ /* 0x000fe2000bf25270 */
[----:B0-----:R-:W-:-:S04]  /*07e0*/  IADD3 R7, PT, PT, R2, R5, RZ ;  /* 0x0000000502077210 */ /* 0x001fc80007ffe0ff */
[----:B------:R-:W-:Y:S02]  /*07f0*/  ISETP.GT.AND P0, PT, R6, R7, PT ;  /* 0x000000070600720c */ /* 0x000fe40003f04270 */
[----:B------:R-:W-:Y:S11]  /*0800*/  LDS R6, [R8+-0x300] ;  /* 0xfffd000008067984 */ /* 0x000ff60000000800 */
[----:B------:R-:W-:Y:S04]  /*0810*/  @P0 STS [R8+-0x400], R7 ;  /* 0xfffc000708000388 */ /* 0x000fe80000000800 */
[----:B------:R-:W0:Y:S02]  /*0820*/  LDS R5, [UR11+-0x300] ;  /* 0xfffd000bff057984 */ /* 0x000e240008000800 */
        /* <DEDUP_REMOVED lines=12> */
[----:B------:R-:W-:Y:S11]  /*08f0*/  LDS R6, [R8] ;  /* 0x0000000008067984 */ /* 0x000ff60000000800 */
[----:B------:R-:W-:Y:S04]  /*0900*/  @P0 STS [R8+-0x100], R7 ;  /* 0xffff000708000388 */ /* 0x000fe80000000800 */
[----:B------:R-:W0:Y:S02]  /*0910*/  LDS R5, [UR11] ;  /* 0x0000000bff057984 */ /* 0x000e240008000800 */
[----:B0-----:R-:W-:-:S04]  /*0920*/  IADD3 R9, PT, PT, R2, R5, RZ ;  /* 0x0000000502097210 */ /* 0x001fc80007ffe0ff */
[----:B------:R-:W-:Y:S02]  /*0930*/  ISETP.GT.AND P0, PT, R6, R9, PT ;  /* 0x000000090600720c */ /* 0x000fe40003f04270 */
[----:B------:R-:W-:Y:S11]  /*0940*/  LDS R6, [R8+0x100] ;  /* 0x0001000008067984 */ /* 0x000ff60000000800 */
[----:B------:R-:W-:Y:S04]  /*0950*/  @P0 STS [R8], R9 ;  /* 0x0000000908000388 */ /* 0x000fe80000000800 */
[----:B------:R-:W0:Y:S02]  /*0960*/  LDS R5, [UR11+0x100] ;  /* 0x0001000bff057984 */ /* 0x000e240008000800 */
[----:B0-----:R-:W-:-:S04]  /*0970*/  IADD3 R11, PT, PT, R2, R5, RZ ;  /* 0x00000005020b7210 */ /* 0x001fc80007ffe0ff */
[----:B------:R-:W-:Y:S02]  /*0980*/  ISETP.GT.AND P0, PT, R6, R11, PT ;  /* 0x0000000b0600720c */ /* 0x000fe40003f04270 */
[----:B------:R-:W-:Y:S11]  /*0990*/  LDS R6, [R8+0x200] ;  /* 0x0002000008067984 */ /* 0x000ff60000000800 */
[----:B------:R-:W-:Y:S04]  /*09a0*/  @P0 STS [R8+0x100], R11 ;  /* 0x0001000b08000388 */ /* 0x000fe80000000800 */
[----:B------:R-:W0:Y:S02]  /*09b0*/  LDS R5, [UR11+0x200] ;  /* 0x0002000bff057984 */ /* 0x000e240008000800 */
[----:B0-----:R-:W-:-:S04]  /*09c0*/  IADD3 R7, PT, PT, R2, R5, RZ ;  /* 0x0000000502077210 */ /* 0x001fc80007ffe0ff */
[----:B------:R-:W-:Y:S02]  /*09d0*/  ISETP.GT.AND P0, PT, R6, R7, PT ;  /* 0x000000070600720c */ /* 0x000fe40003f04270 */
[----:B------:R-:W-:Y:S11]  /*09e0*/  LDS R6, [R8+0x300] ;  /* 0x0003000008067984 */ /* 0x000ff60000000800 */
[----:B------:R-:W-:Y:S04]  /*09f0*/  @P0 STS [R8+0x200], R7 ;  /* 0x0002000708000388 */ /* 0x000fe80000000800 */
[----:B------:R-:W0:Y:S02]  /*0a00*/  LDS R5, [UR11+0x300] ;  /* 0x0003000bff057984 */ /* 0x000e240008000800 */
[----:B0-----:R-:W-:-:S04]  /*0a10*/  IADD3 R5, PT, PT, R2, R5, RZ ;  /* 0x0000000502057210 */ /* 0x001fc80007ffe0ff */
[----:B------:R-:W-:-:S13]  /*0a20*/  ISETP.GT.AND P0, PT, R6, R5, PT ;  /* 0x000000050600720c */ /* 0x000fda0003f04270 */
[----:B------:R1:W-:Y:S01]  /*0a30*/  @P0 STS [R8+0x300], R5 ;  /* 0x0003000508000388 */ /* 0x0003e20000000800 */
[----:B------:R-:W-:Y:S05]  /*0a40*/  BRA.U UP1, `(.L_x_1) ;  /* 0xfffffffd01487547 */ /* 0x000fea000b83ffff */
[----:B------:R-:W-:Y:S06]  /*0a50*/  BAR.SYNC.DEFER_BLOCKING 0x0 ;  /* 0x0000000000007b1d */ /* 0x000fec0000010000 */
[----:B------:R-:W-:Y:S05]  /*0a60*/  BRA.U UP0, `(.L_x_2) ;  /* 0xfffffffd00207547 */ /* 0x000fea000b83ffff */
[----:B------:R-:W-:Y:S01]  /*0a70*/  BAR.SYNC.DEFER_BLOCKING 0x0 ;  /* 0x0000000000007b1d */ /* 0x000fe20000010000 */
[----:B------:R-:W-:-:S04]  /*0a80*/  LEA R17, R4, R3, 0x6 ;  /* 0x0000000304117211 */ /* 0x000fc800078e30ff */
[----:B------:R-:W-:-:S03]  /*0a90*/  LEA R17, R0, R17, 0x6 ;  /* 0x0000001100117211 */ /* 0x000fc600078e30ff */
[----:B------:R-:W0:Y:S08]  /*0aa0*/  LDC.64 R24, c[0x0][0x380] ;  /* 0x0000e000ff187b82 */ /* 0x000e300000000a00 */
[----:B------:R-:W2:Y:S01]  /*0ab0*/  LDC R2, c[0x0][0x38c] ;  /* 0x0000e300ff027b82 */ /* 0x000ea20000000800 */
[----:B------:R-:W3:Y:S04]  /*0ac0*/  LDS R13, [R22] ;  /* 0x00000000160d7984 */ /* 0x000ee80000000800 */
[----:B------:R-:W4:Y:S01]  /*0ad0*/  LDS R0, [R22+0x100] ;  /* 0x0001000016007984 */ /* 0x000f220000000800 */
[----:B0-----:R-:W-:-:S03]  /*0ae0*/  IMAD.WIDE R18, R17, 0x4, R24 ;  /* 0x0000000411127825 */ /* 0x001fc600078e0218 */
[----:B------:R-:W0:Y:S04]  /*0af0*/  LDS R15, [R22+0x200] ;  /* 0x00020000160f7984 */ /* 0x000e280000000800 */
[----:B------:R-:W5:Y:S01]  /*0b00*/  LDS R3, [R22+0x300] ;  /* 0x0003000016037984 */ /* 0x000f620000000800 */
[C---:B--2---:R-:W-:Y:S01]  /*0b10*/  IMAD.WIDE R6, R2.reuse, 0x4, R18 ;  /* 0x0000000402067825 */ /* 0x044fe200078e0212 */
[C---:B------:R-:W-:Y:S02]  /*0b20*/  LEA R17, R2.reuse, R17, 0x4 ;  /* 0x0000001102117211 */ /* 0x040fe400078e20ff */
[----:B------:R-:W2:Y:S01]  /*0b30*/  LDS R28, [R22+0x400] ;  /* 0x00040000161c7984 */ /* 0x000ea20000000800 */
[----:B------:R-:W-:-:S03]  /*0b40*/  IMAD.WIDE R10, R2, 0x4, R6 ;  /* 0x00000004020a7825 */ /* 0x000fc600078e0206 */
[----:B------:R-:W2:Y:S04]  /*0b50*/  LDS R20, [R22+0x500] ;  /* 0x0005000016147984 */ /* 0x000ea80000000800 */
[----:B------:R-:W2:Y:S01]  /*0b60*/  LDS R16, [R22+0x600] ;  /* 0x0006000016107984 */ /* 0x000ea20000000800 */
[----:B-1----:R-:W-:-:S03]  /*0b70*/  IMAD.WIDE R4, R2, 0x4, R10 ;  /* 0x0000000402047825 */ /* 0x002fc600078e020a */
[----:B------:R-:W1:Y:S01]  /*0b80*/  LDS R29, [R22+0x700] ;  /* 0x00070000161d7984 */ /* 0x000e620000000800 */
[----:B------:R-:W-:-:S03]  /*0b90*/  IMAD.WIDE R8, R2, 0x4, R4 ;  /* 0x0000000402087825 */ /* 0x000fc600078e0204 */
[----:B------:R-:W1:Y:S04]  /*0ba0*/  LDS R12, [R22+0x800] ;  /* 0x00080000160c7984 */ /* 0x000e680000000800 */
[----:B------:R-:W1:Y:S01]  /*0bb0*/  LDS R23, [R22+0x900] ;  /* 0x0009000016177984 */ /* 0x000e620000000800 */
[----:B------:R-:W-:-:S03]  /*0bc0*/  IMAD.WIDE R26, R2, 0x4, R8 ;  /* 0x00000004021a7825 */ /* 0x000fc600078e0208 */
[----:B---3--:R-:W-:Y:S04]  /*0bd0*/  STG.E desc[UR8][R18.64], R13 ;  /* 0x0000000d12007986 */ /* 0x008fe8000c101908 */
[----:B----4-:R3:W-:Y:S04]  /*0be0*/  STG.E desc[UR8][R6.64], R0 ;  /* 0x0000000006007986 */ /* 0x0107e8000c101908 */
[----:B------:R-:W4:Y:S04]  /*0bf0*/  LDS R21, [R22+0xa00] ;  /* 0x000a000016157984 */ /* 0x000f280000000800 */
[----:B0-----:R-:W-:Y:S01]  /*0c00*/  STG.E desc[UR8][R10.64], R15 ;  /* 0x0000000f0a007986 */ /* 0x001fe2000c101908 */
[----:B---3--:R-:W-:-:S03]  /*0c10*/  IMAD.WIDE R6, R2, 0x4, R26 ;  /* 0x0000000402067825 */ /* 0x008fc600078e021a */
[----:B-----5:R0:W-:Y:S04]  /*0c20*/  STG.E desc[UR8][R4.64], R3 ;  /* 0x0000000304007986 */ /* 0x0201e8000c101908 */
[----:B------:R-:W3:Y:S04]  /*0c30*/  LDS R14, [R22+0xb00] ;  /* 0x000b0000160e7984 */ /* 0x000ee80000000800 */
[----:B------:R-:W5:Y:S01]  /*0c40*/  LDS R13, [R22+0xc00] ;  /* 0x000c0000160d7984 */ /* 0x000f620000000800 */
[----:B0-----:R-:W-:-:S03]  /*0c50*/  IMAD.WIDE R4, R2, 0x4, R6 ;  /* 0x0000000402047825 */ /* 0x001fc600078e0206 */
[----:B------:R-:W0:Y:S04]  /*0c60*/  LDS R19, [R22+0xd00] ;  /* 0x000d000016137984 */ /* 0x000e280000000800 */
[----:B------:R-:W0:Y:S01]  /*0c70*/  LDS R0, [R22+0xe00] ;  /* 0x000e000016007984 */ /* 0x000e220000000800 */
[----:B------:R-:W-:-:S03]  /*0c80*/  IMAD.WIDE R10, R2, 0x4, R4 ;  /* 0x00000004020a7825 */ /* 0x000fc600078e0204 */
[----:B--2---:R2:W-:Y:S04]  /*0c90*/  STG.E desc[UR8][R8.64], R28 ;  /* 0x0000001c08007986 */ /* 0x0045e8000c101908 */
[----:B------:R-:W0:Y:S04]  /*0ca0*/  LDS R15, [R22+0xf00] ;  /* 0x000f0000160f7984 */ /* 0x000e280000000800 */
[----:B------:R-:W-:Y:S01]  /*0cb0*/  STG.E desc[UR8][R26.64], R20 ;  /* 0x000000141a007986 */ /* 0x000fe2000c101908 */
[----:B--2---:R-:W-:-:S03]  /*0cc0*/  IMAD.WIDE R8, R2, 0x4, R10 ;  /* 0x0000000402087825 */ /* 0x004fc600078e020a */
[----:B------:R2:W-:Y:S04]  /*0cd0*/  STG.E desc[UR8][R6.64], R16 ;  /* 0x0000001006007986 */ /* 0x0005e8000c101908 */
[----:B------:R-:W0:Y:S04]  /*0ce0*/  LDS R18, [R22+0x1000] ;  /* 0x0010000016127984 */ /* 0x000e280000000800 */
[----:B------:R-:W0:Y:S01]  /*0cf0*/  LDS R3, [R22+0x1100] ;  /* 0x0011000016037984 */ /* 0x000e220000000800 */
[----:B--2---:R-:W-:-:S03]  /*0d00*/  IMAD.WIDE R6, R2, 0x4, R8 ;  /* 0x0000000402067825 */ /* 0x004fc600078e0208 */
[----:B-1----:R1:W-:Y:S04]  /*0d10*/  STG.E desc[UR8][R4.64], R29 ;  /* 0x0000001d04007986 */ /* 0x0023e8000c101908 */
[----:B------:R-:W2:Y:S04]  /*0d20*/  LDS R20, [R22+0x1200] ;  /* 0x0012000016147984 */ /* 0x000ea80000000800 */
[----:B------:R3:W-:Y:S01]  /*0d30*/  STG.E desc[UR8][R10.64], R12 ;  /* 0x0000000c0a007986 */ /* 0x0007e2000c101908 */
[----:B-1----:R-:W-:-:S03]  /*0d40*/  IMAD.WIDE R4, R2, 0x4, R6 ;  /* 0x0000000402047825 */ /* 0x002fc600078e0206 */
[----:B------:R-:W1:Y:S01]  /*0d50*/  LDS R16, [R22+0x1300] ;  /* 0x0013000016107984 */ /* 0x000e620000000800 */
[----:B------:R-:W-:-:S03]  /*0d60*/  IMAD.WIDE R28, R17, 0x4, R24 ;  /* 0x00000004111c7825 */ /* 0x000fc600078e0218 */
[----:B------:R5:W-:Y:S01]  /*0d70*/  STG.E desc[UR8][R8.64], R23 ;  /* 0x0000001708007986 */ /* 0x000be2000c101908 */
[C---:B------:R-:W-:Y:S01]  /*0d80*/  LEA R17, R2.reuse, R17, 0x4 ;  /* 0x0000001102117211 */ /* 0x040fe200078e20ff */
[C---:B------:R-:W-:Y:S02]  /*0d90*/  IMAD.WIDE R26, R2.reuse, 0x4, R4 ;  /* 0x00000004021a7825 */ /* 0x040fe400078e0204 */
[----:B----4-:R4:W-:Y:S02]  /*0da0*/  STG.E desc[UR8][R6.64], R21 ;  /* 0x0000001506007986 */ /* 0x0109e4000c101908 */
[C---:B---3--:R-:W-:Y:S02]  /*0db0*/  IMAD.WIDE R10, R2.reuse, 0x4, R28 ;  /* 0x00000004020a7825 */ /* 0x048fe400078e021c */
[----:B------:R-:W3:Y:S04]  /*0dc0*/  LDS R12, [R22+0x1400] ;  /* 0x00140000160c7984 */ /* 0x000ee80000000800 */
[----:B------:R0:W-:Y:S01]  /*0dd0*/  STG.E desc[UR8][R4.64], R14 ;  /* 0x0000000e04007986 */ /* 0x0001e2000c101908 */
[----:B-----5:R-:W-:-:S03]  /*0de0*/  IMAD.WIDE R8, R2, 0x4, R10 ;  /* 0x0000000402087825 */ /* 0x020fc600078e020a */
[----:B------:R5:W-:Y:S01]  /*0df0*/  STG.E desc[UR8][R26.64], R13 ;  /* 0x0000000d1a007986 */ /* 0x000be2000c101908 */
[----:B----4-:R-:W-:-:S03]  /*0e00*/  IMAD.WIDE R6, R2, 0x4, R26 ;  /* 0x0000000402067825 */ /* 0x010fc600078e021a */
[----:B------:R-:W4:Y:S01]  /*0e10*/  LDS R23, [R22+0x1500] ;  /* 0x0015000016177984 */ /* 0x000f220000000800 */
[----:B0-----:R-:W-:-:S03]  /*0e20*/  IMAD.WIDE R4, R2, 0x4, R6 ;  /* 0x0000000402047825 */ /* 0x001fc600078e0206 */
[----:B------:R0:W-:Y:S01]  /*0e30*/  STG.E desc[UR8][R6.64], R19 ;  /* 0x0000001306007986 */ /* 0x0001e2000c101908 */
[----:B-----5:R-:W-:-:S03]  /*0e40*/  IMAD.WIDE R26, R2, 0x4, R8 ;  /* 0x00000004021a7825 */ /* 0x020fc600078e0208 */
[----:B------:R5:W-:Y:S04]  /*0e50*/  STG.E desc[UR8][R4.64], R0 ;  /* 0x0000000004007986 */ /* 0x000be8000c101908 */
[----:B------:R-:W4:Y:S01]  /*0e60*/  LDS R21, [R22+0x1600] ;  /* 0x0016000016157984 */ /* 0x000f220000000800 */
[----:B0-----:R-:W-:-:S03]  /*0e70*/  IMAD.WIDE R6, R2, 0x4, R4 ;  /* 0x0000000402067825 */ /* 0x001fc600078e0204 */
[----:B------:R-:W0:Y:S01]  /*0e80*/  LDS R14, [R22+0x1700] ;  /* 0x00170000160e7984 */ /* 0x000e220000000800 */
[----:B-----5:R-:W-:-:S03]  /*0e90*/  IMAD.WIDE R4, R2, 0x4, R26 ;  /* 0x0000000402047825 */ /* 0x020fc600078e021a */
[----:B------:R5:W-:Y:S04]  /*0ea0*/  STG.E desc[UR8][R6.64], R15 ;  /* 0x0000000f06007986 */ /* 0x000be8000c101908 */
[----:B------:R-:W0:Y:S04]  /*0eb0*/  LDS R13, [R22+0x1800] ;  /* 0x00180000160d7984 */ /* 0x000e280000000800 */
[----:B------:R-:W0:Y:S01]  /*0ec0*/  LDS R19, [R22+0x1900] ;  /* 0x0019000016137984 */ /* 0x000e220000000800 */
[----:B-----5:R-:W-:-:S03]  /*0ed0*/  IMAD.WIDE R6, R2, 0x4, R4 ;  /* 0x0000000402067825 */ /* 0x020fc600078e0204 */
[----:B------:R-:W-:Y:S04]  /*0ee0*/  STG.E desc[UR8][R28.64], R18 ;  /* 0x000000121c007986 */ /* 0x000fe8000c101908 */
[----:B------:R5:W-:Y:S04]  /*0ef0*/  STG.E desc[UR8][R10.64], R3 ;  /* 0x000000030a007986 */ /* 0x000be8000c101908 */
[----:B------:R-:W0:Y:S04]  /*0f00*/  LDS R0, [R22+0x1a00] ;  /* 0x001a000016007984 */ /* 0x000e280000000800 */
[----:B--2---:R2:W-:Y:S01]  /*0f10*/  STG.E desc[UR8][R8.64], R20 ;  /* 0x0000001408007986 */ /* 0x0045e2000c101908 */
[----:B-----5:R-:W-:-:S03]  /*0f20*/  IMAD.WIDE R10, R2, 0x4, R6 ;  /* 0x00000004020a7825 */ /* 0x020fc600078e0206 */
[----:B------:R-:W5:Y:S04]  /*0f30*/  LDS R15, [R22+0x1b00] ;  /* 0x001b0000160f7984 */ /* 0x000f680000000800 */
[----:B------:R-:W5:Y:S01]  /*0f40*/  LDS R28, [R22+0x1c00] ;  /* 0x001c0000161c7984 */ /* 0x000f620000000800 */
[----:B--2---:R-:W-:-:S03]  /*0f50*/  IMAD.WIDE R8, R2, 0x4, R10 ;  /* 0x0000000402087825 */ /* 0x004fc600078e020a */
[----:B-1----:R1:W-:Y:S04]  /*0f60*/  STG.E desc[UR8][R26.64], R16 ;  /* 0x000000101a007986 */ /* 0x0023e8000c101908 */
[----:B------:R-:W2:Y:S04]  /*0f70*/  LDS R18, [R22+0x1d00] ;  /* 0x001d000016127984 */ /* 0x000ea80000000800 */
[----:B------:R-:W2:Y:S01]  /*0f80*/  LDS R3, [R22+0x1e00] ;  /* 0x001e000016037984 */ /* 0x000ea20000000800 */
[----:B-1----:R-:W-:-:S03]  /*0f90*/  IMAD.WIDE R26, R2, 0x4, R8 ;  /* 0x00000004021a7825 */ /* 0x002fc600078e0208 */
[----:B---3--:R1:W-:Y:S04]  /*0fa0*/  STG.E desc[UR8][R4.64], R12 ;  /* 0x0000000c04007986 */ /* 0x0083e8000c101908 */
[----:B------:R-:W3:Y:S04]  /*0fb0*/  LDS R29, [R22+0x1f00] ;  /* 0x001f0000161d7984 */ /* 0x000ee80000000800 */
[----:B----4-:R4:W-:Y:S01]  /*0fc0*/  STG.E desc[UR8][R6.64], R23 ;  /* 0x0000001706007986 */ /* 0x0109e2000c101908 */
[----:B-1----:R-:W-:-:S03]  /*0fd0*/  IMAD.WIDE R4, R2, 0x4, R26 ;  /* 0x0000000402047825 */ /* 0x002fc600078e021a */
[----:B------:R-:W1:Y:S04]  /*0fe0*/  LDS R23, [R22+0x2000] ;  /* 0x0020000016177984 */ /* 0x000e680000000800 */
[----:B------:R5:W-:Y:S01]  /*0ff0*/  STG.E desc[UR8][R10.64], R21 ;  /* 0x000000150a007986 */ /* 0x000be2000c101908 */
[----:B----4-:R-:W-:-:S03]  /*1000*/  IMAD.WIDE R6, R2, 0x4, R4 ;  /* 0x0000000402067825 */ /* 0x010fc600078e0204 */
[----:B------:R-:W4:Y:S04]  /*1010*/  LDS R16, [R22+0x2100] ;  /* 0x0021000016107984 */ /* 0x000f280000000800 */
[----:B0-----:R-:W-:Y:S01]  /*1020*/  STG.E desc[UR8][R8.64], R14 ;  /* 0x0000000e08007986 */ /* 0x001fe2000c101908 */
[----:B-----5:R-:W-:-:S03]  /*1030*/  IMAD.WIDE R20, R2, 0x4, R6 ;  /* 0x0000000402147825 */ /* 0x020fc600078e0206 */
[----:B------:R0:W-:Y:S04]  /*1040*/  STG.E desc[UR8][R26.64], R13 ;  /* 0x0000000d1a007986 */ /* 0x0001e8000c101908 */
[----:B------:R5:W-:Y:S04]  /*1050*/  STG.E desc[UR8][R4.64], R19 ;  /* 0x0000001304007986 */ /* 0x000be8000c101908 */
[----:B------:R-:W4:Y:S01]  /*1060*/  LDS R19, [R22+0x2200] ;  /* 0x0022000016137984 */ /* 0x000f220000000800 */
[----:B0-----:R-:W-:-:S03]  /*1070*/  IMAD.WIDE R12, R2, 0x4, R20 ;  /* 0x00000004020c7825 */ /* 0x001fc600078e0214 */
[----:B------:R-:W-:Y:S01]  /*1080*/  STG.E desc[UR8][R6.64], R0 ;  /* 0x0000000006007986 */ /* 0x000fe2000c101908 */
[----:B-----5:R-:W-:-:S03]  /*1090*/  IMAD.WIDE R4, R17, 0x4, R24 ;  /* 0x0000000411047825 */ /* 0x020fc600078e0218 */
[----:B------:R-:W0:Y:S01]  /*10a0*/  LDS R6, [R22+0x2300] ;  /* 0x0023000016067984 */ /* 0x000e220000000800 */
[----:B------:R-:W-:-:S03]  /*10b0*/  IMAD.WIDE R10, R2, 0x4, R12 ;  /* 0x00000004020a7825 */ /* 0x000fc600078e020c */
[----:B------:R5:W-:Y:S01]  /*10c0*/  STG.E desc[UR8][R20.64], R15 ;  /* 0x0000000f14007986 */ /* 0x000be2000c101908 */
[----:B------:R-:W-:-:S03]  /*10d0*/  IMAD.WIDE R8, R2, 0x4, R4 ;  /* 0x0000000402087825 */ /* 0x000fc600078e0204 */
[----:B------:R3:W-:Y:S01]  /*10e0*/  STG.E desc[UR8][R12.64], R28 ;  /* 0x0000001c0c007986 */ /* 0x0007e2000c101908 */
[----:B------:R-:W-:-:S03]  /*10f0*/  IMAD.WIDE R26, R2, 0x4, R10 ;  /* 0x00000004021a7825 */ /* 0x000fc600078e020a */
[----:B------:R-:W0:Y:S04]  /*1100*/  LDS R14, [R22+0x2400] ;  /* 0x00240000160e7984 */ /* 0x000e280000000800 */
[----:B------:R-:W0:Y:S01]  /*1110*/  LDS R0, [R22+0x2500] ;  /* 0x0025000016007984 */ /* 0x000e220000000800 */
[----:B-----5:R-:W-:-:S03]  /*1120*/  IMAD.WIDE R20, R2, 0x4, R26 ;  /* 0x0000000402147825 */ /* 0x020fc600078e021a */
[----:B--2---:R2:W-:Y:S01]  /*1130*/  STG.E desc[UR8][R10.64], R18 ;  /* 0x000000120a007986 */ /* 0x0045e2000c101908 */
[----:B---3--:R-:W-:-:S03]  /*1140*/  IMAD.WIDE R12, R2, 0x4, R8 ;  /* 0x00000004020c7825 */ /* 0x008fc600078e0208 */
[----:B------:R-:W-:Y:S04]  /*1150*/  STG.E desc[UR8][R26.64], R3 ;  /* 0x000000031a007986 */ /* 0x000fe8000c101908 */
[----:B------:R-:W3:Y:S01]  /*1160*/  LDS R3, [R22+0x2600] ;  /* 0x0026000016037984 */ /* 0x000ee20000000800 */
[----:B--2---:R-:W-:-:S03]  /*1170*/  IMAD.WIDE R10, R2, 0x4, R12 ;  /* 0x00000004020a7825 */ /* 0x004fc600078e020c */
[----:B------:R-:W2:Y:S04]  /*1180*/  LDS R7, [R22+0x2700] ;  /* 0x0027000016077984 */ /* 0x000ea80000000800 */
[----:B------:R-:W5:Y:S04]  /*1190*/  LDS R15, [R22+0x2800] ;  /* 0x00280000160f7984 */ /* 0x000f680000000800 */
[----:B------:R4:W-:Y:S04]  /*11a0*/  STG.E desc[UR8][R20.64], R29 ;  /* 0x0000001d14007986 */ /* 0x0009e8000c101908 */
[----:B-1----:R1:W-:Y:S04]  /*11b0*/  STG.E desc[UR8][R4.64], R23 ;  /* 0x0000001704007986 */ /* 0x0023e8000c101908 */
[----:B------:R-:W5:Y:S01]  /*11c0*/  LDS R20, [R22+0x2900] ;  /* 0x0029000016147984 */ /* 0x000f620000000800 */
[----:B----4-:R-:W-:-:S03]  /*11d0*/  IMAD.WIDE R28, R2, 0x4, R10 ;  /* 0x00000004021c7825 */ /* 0x010fc600078e020a */
[----:B------:R-:W-:Y:S04]  /*11e0*/  STG.E desc[UR8][R8.64], R16 ;  /* 0x0000001008007986 */ /* 0x000fe8000c101908 */
[----:B------:R-:W4:Y:S01]  /*11f0*/  LDS R9, [R22+0x2a00] ;  /* 0x002a000016097984 */ /* 0x000f220000000800 */
[----:B-1----:R-:W-:-:S03]  /*1200*/  IMAD.WIDE R4, R2, 0x4, R28 ;  /* 0x0000000402047825 */ /* 0x002fc600078e021c */
[----:B------:R1:W-:Y:S01]  /*1210*/  STG.E desc[UR8][R12.64], R19 ;  /* 0x000000130c007986 */ /* 0x0003e2000c101908 */
[----:B------:R-:W-:-:S03]  /*1220*/  IMAD.WIDE R26, R2, 0x4, R4 ;  /* 0x00000004021a7825 */ /* 0x000fc600078e0204 */
[----:B------:R-:W4:Y:S04]  /*1230*/  LDS R18, [R22+0x2b00] ;  /* 0x002b000016127984 */ /* 0x000f280000000800 */
[----:B0-----:R0:W-:Y:S01]  /*1240*/  STG.E desc[UR8][R10.64], R6 ;  /* 0x000000060a007986 */ /* 0x0011e2000c101908 */
[----:B-1----:R-:W-:-:S03]  /*1250*/  IMAD.WIDE R12, R2, 0x4, R26 ;  /* 0x00000004020c7825 */ /* 0x002fc600078e021a */
[----:B------:R-:W1:Y:S04]  /*1260*/  LDS R23, [R22+0x2c00] ;  /* 0x002c000016177984 */ /* 0x000e680000000800 */
[----:B------:R-:W1:Y:S01]  /*1270*/  LDS R19, [R22+0x2d00] ;  /* 0x002d000016137984 */ /* 0x000e620000000800 */
[C---:B0-----:R-:W-:Y:S01]  /*1280*/  LEA R11, R2.reuse, R17, 0x4 ;  /* 0x00000011020b7211 */ /* 0x041fe200078e20ff */
[----:B------:R-:W-:Y:S02]  /*1290*/  IMAD.WIDE R16, R2, 0x4, R12 ;  /* 0x0000000402107825 */ /* 0x000fe400078e020c */
[----:B------:R-:W0:Y:S02]  /*12a0*/  LDS R21, [R22+0x2e00] ;  /* 0x002e000016157984 */ /* 0x000e240000000800 */
[----:B------:R-:W-:-:S02]  /*12b0*/  IMAD.WIDE R24, R11, 0x4, R24 ;  /* 0x000000040b187825 */ /* 0x000fc400078e0218 */
[----:B------:R2:W-:Y:S02]  /*12c0*/  STG.E desc[UR8][R28.64], R14 ;  /* 0x0000000e1c007986 */ /* 0x0005e4000c101908 */
[C---:B------:R-:W-:Y:S02]  /*12d0*/  IMAD.WIDE R10, R2.reuse, 0x4, R16 ;  /* 0x00000004020a7825 */ /* 0x040fe400078e0210 */
[----:B------:R-:W-:Y:S04]  /*12e0*/  STG.E desc[UR8][R4.64], R0 ;  /* 0x0000000004007986 */ /* 0x000fe8000c101908 */
[----:B------:R-:W0:Y:S04]  /*12f0*/  LDS R0, [R22+0x2f00] ;  /* 0x002f000016007984 */ /* 0x000e280000000800 */
[----:B---3--:R-:W-:Y:S01]  /*1300*/  STG.E desc[UR8][R26.64], R3 ;  /* 0x000000031a007986 */ /* 0x008fe2000c101908 */
[----:B--2---:R-:W-:-:S03]  /*1310*/  IMAD.WIDE R28, R2, 0x4, R24 ;  /* 0x00000004021c7825 */ /* 0x004fc600078e0218 */
[----:B------:R2:W-:Y:S04]  /*1320*/  STG.E desc[UR8][R12.64], R7 ;  /* 0x000000070c007986 */ /* 0x0005e8000c101908 */
[----:B-----5:R-:W-:Y:S04]  /*1330*/  STG.E desc[UR8][R16.64], R15 ;  /* 0x0000000f10007986 */ /* 0x020fe8000c101908 */
[----:B------:R-:W3:Y:S01]  /*1340*/  LDS R15, [R22+0x3000] ;  /* 0x00300000160f7984 */ /* 0x000ee20000000800 */
[----:B--2---:R-:W-:-:S03]  /*1350*/  IMAD.WIDE R6, R2, 0x4, R10 ;  /* 0x0000000402067825 */ /* 0x004fc600078e020a */
[----:B------:R-:W2:Y:S04]  /*1360*/  LDS R3, [R22+0x3100] ;  /* 0x0031000016037984 */ /* 0x000ea80000000800 */
[----:B------:R-:W5:Y:S01]  /*1370*/  LDS R8, [R22+0x3200] ;  /* 0x0032000016087984 */ /* 0x000f620000000800 */
[----:B------:R-:W-:-:S03]  /*1380*/  IMAD.WIDE R4, R2, 0x4, R6 ;  /* 0x0000000402047825 */ /* 0x000fc600078e0206 */
[----:B------:R1:W-:Y:S01]  /*1390*/  STG.E desc[UR8][R10.64], R20 ;  /* 0x000000140a007986 */ /* 0x0003e2000c101908 */
[----:B------:R-:W-:-:S03]  /*13a0*/  IMAD.WIDE R12, R2, 0x4, R4 ;  /* 0x00000004020c7825 */ /* 0x000fc600078e0204 */
[----:B------:R-:W5:Y:S04]  /*13b0*/  LDS R14, [R22+0x3300] ;  /* 0x00330000160e7984 */ /* 0x000f680000000800 */
[----:B----4-:R4:W-:Y:S01]  /*13c0*/  STG.E desc[UR8][R6.64], R9 ;  /* 0x0000000906007986 */ /* 0x0109e2000c101908 */
[----:B-1----:R-:W-:-:S03]  /*13d0*/  IMAD.WIDE R10, R2, 0x4, R28 ;  /* 0x00000004020a7825 */ /* 0x002fc600078e021c */
[----:B------:R1:W-:Y:S04]  /*13e0*/  STG.E desc[UR8][R4.64], R18 ;  /* 0x0000001204007986 */ /* 0x0003e8000c101908 */
[----:B------:R-:W5:Y:S01]  /*13f0*/  LDS R9, [R22+0x3400] ;  /* 0x0034000016097984 */ /* 0x000f620000000800 */
[----:B------:R-:W-:-:S03]  /*1400*/  IMAD.WIDE R16, R2, 0x4, R10 ;  /* 0x0000000402107825 */ /* 0x000fc600078e020a */
[----:B------:R-:W-:Y:S01]  /*1410*/  STG.E desc[UR8][R12.64], R23 ;  /* 0x000000170c007986 */ /* 0x000fe2000c101908 */
[----:B----4-:R-:W-:-:S03]  /*1420*/  IMAD.WIDE R6, R2, 0x4, R12 ;  /* 0x0000000402067825 */ /* 0x010fc600078e020c */
[----:B------:R-:W4:Y:S01]  /*1430*/  LDS R23, [R22+0x3500] ;  /* 0x0035000016177984 */ /* 0x000f220000000800 */
[----:B------:R-:W-:-:S03]  /*1440*/  IMAD.WIDE R26, R2, 0x4, R16 ;  /* 0x00000004021a7825 */ /* 0x000fc600078e0210 */
[----:B------:R3:W-:Y:S01]  /*1450*/  STG.E desc[UR8][R6.64], R19 ;  /* 0x0000001306007986 */ /* 0x0007e2000c101908 */
[----:B-1----:R-:W-:-:S05]  /*1460*/  IMAD.WIDE R4, R2, 0x4, R6 ;  /* 0x0000000402047825 */ /* 0x002fca00078e0206 */
[----:B0-----:R0:W-:Y:S01]  /*1470*/  STG.E desc[UR8][R4.64], R21 ;  /* 0x0000001504007986 */ /* 0x0011e2000c101908 */
[----:B---3--:R-:W-:-:S03]  /*1480*/  IMAD.WIDE R6, R2, 0x4, R4 ;  /* 0x0000000402067825 */ /* 0x008fc600078e0204 */
[----:B------:R-:W-:Y:S01]  /*1490*/  LDS R4, [R22+0x3800] ;  /* 0x0038000016047984 */ /* 0x000fe20000000800 */
[----:B0-----:R-:W-:-:S03]  /*14a0*/  IMAD.WIDE R20, R2, 0x4, R26 ;  /* 0x0000000402147825 */ /* 0x001fc600078e021a */
[----:B------:R-:W-:Y:S04]  /*14b0*/  STG.E desc[UR8][R6.64], R0 ;  /* 0x0000000006007986 */ /* 0x000fe8000c101908 */
[----:B------:R-:W0:Y:S01]  /*14c0*/  LDS R0, [R22+0x3600] ;  /* 0x0036000016007984 */ /* 0x000e220000000800 */
[----:B------:R-:W-:-:S03]  /*14d0*/  IMAD.WIDE R18, R2, 0x4, R20 ;  /* 0x0000000402127825 */ /* 0x000fc600078e0214 */
[----:B------:R-:W-:Y:S01]  /*14e0*/  STG.E desc[UR8][R24.64], R15 ;  /* 0x0000000f18007986 */ /* 0x000fe2000c101908 */
[----:B------:R-:W-:-:S03]  /*14f0*/  IMAD.WIDE R12, R2, 0x4, R18 ;  /* 0x00000004020c7825 */ /* 0x000fc600078e0212 */
[----:B--2---:R-:W-:Y:S04]  /*1500*/  STG.E desc[UR8][R28.64], R3 ;  /* 0x000000031c007986 */ /* 0x004fe8000c101908 */
[----:B------:R-:W1:Y:S04]  /*1510*/  LDS R3, [R22+0x3700] ;  /* 0x0037000016037984 */ /* 0x000e680000000800 */
[----:B-----5:R2:W-:Y:S04]  /*1520*/  STG.E desc[UR8][R10.64], R8 ;  /* 0x000000080a007986 */ /* 0x0205e8000c101908 */
[----:B------:R-:W3:Y:S04]  /*1530*/  LDS R5, [R22+0x3900] ;  /* 0x0039000016057984 */ /* 0x000ee80000000800 */
[----:B------:R-:W5:Y:S01]  /*1540*/  LDS R6, [R22+0x3a00] ;  /* 0x003a000016067984 */ /* 0x000f620000000800 */
[----:B--2---:R-:W-:-:S03]  /*1550*/  IMAD.WIDE R10, R2, 0x4, R12 ;  /* 0x00000004020a7825 */ /* 0x004fc600078e020c */
[----:B------:R-:W2:Y:S04]  /*1560*/  LDS R7, [R22+0x3b00] ;  /* 0x003b000016077984 */ /* 0x000ea80000000800 */
[----:B------:R-:W2:Y:S04]  /*1570*/  LDS R25, [R22+0x3c00] ;  /* 0x003c000016197984 */ /* 0x000ea80000000800 */
[----:B------:R4:W-:Y:S04]  /*1580*/  STG.E desc[UR8][R16.64], R14 ;  /* 0x0000000e10007986 */ /* 0x0009e8000c101908 */
[----:B------:R-:W2:Y:S04]  /*1590*/  LDS R24, [R22+0x3d00] ;  /* 0x003d000016187984 */ /* 0x000ea80000000800 */
[----:B------:R-:W2:Y:S01]  /*15a0*/  LDS R28, [R22+0x3e00] ;  /* 0x003e0000161c7984 */ /* 0x000ea20000000800 */
[----:B----4-:R-:W-:-:S03]  /*15b0*/  IMAD.WIDE R16, R2, 0x4, R10 ;  /* 0x0000000402107825 */ /* 0x010fc600078e020a */
[----:B------:R-:W4:Y:S04]  /*15c0*/  LDS R29, [R22+0x3f00] ;  /* 0x003f0000161d7984 */ /* 0x000f280000000800 */
[----:B------:R1:W-:Y:S01]  /*15d0*/  STG.E desc[UR8][R26.64], R9 ;  /* 0x000000091a007986 */ /* 0x0003e2000c101908 */
[----:B------:R-:W-:-:S03]  /*15e0*/  IMAD.WIDE R14, R2, 0x4, R16 ;  /* 0x00000004020e7825 */ /* 0x000fc600078e0210 */
[----:B------:R3:W-:Y:S04]  /*15f0*/  STG.E desc[UR8][R20.64], R23 ;  /* 0x0000001714007986 */ /* 0x0007e8000c101908 */
[----:B0-----:R0:W-:Y:S01]  /*1600*/  STG.E desc[UR8][R18.64], R0 ;  /* 0x0000000012007986 */ /* 0x0011e2000c101908 */
[----:B-1----:R-:W-:-:S03]  /*1610*/  IMAD.WIDE R8, R2, 0x4, R14 ;  /* 0x0000000402087825 */ /* 0x002fc600078e020e */
[----:B------:R1:W-:Y:S04]  /*1620*/  STG.E desc[UR8][R12.64], R3 ;  /* 0x000000030c007986 */ /* 0x0003e8000c101908 */
[----:B------:R-:W-:Y:S01]  /*1630*/  STG.E desc[UR8][R10.64], R4 ;  /* 0x000000040a007986 */ /* 0x000fe2000c101908 */
[----:B---3--:R-:W-:-:S03]  /*1640*/  IMAD.WIDE R22, R2, 0x4, R8 ;  /* 0x0000000402167825 */ /* 0x008fc600078e0208 */
[----:B------:R-:W-:Y:S01]  /*1650*/  STG.E desc[UR8][R16.64], R5 ;  /* 0x0000000510007986 */ /* 0x000fe2000c101908 */
[----:B0-----:R-:W-:-:S03]  /*1660*/  IMAD.WIDE R18, R2, 0x4, R22 ;  /* 0x0000000402127825 */ /* 0x001fc600078e0216 */
[----:B-----5:R-:W-:Y:S04]  /*1670*/  STG.E desc[UR8][R14.64], R6 ;  /* 0x000000060e007986 */ /* 0x020fe8000c101908 */
[----:B--2---:R-:W-:Y:S01]  /*1680*/  STG.E desc[UR8][R8.64], R7 ;  /* 0x0000000708007986 */ /* 0x004fe2000c101908 */
[----:B-1----:R-:W-:-:S03]  /*1690*/  IMAD.WIDE R12, R2, 0x4, R18 ;  /* 0x00000004020c7825 */ /* 0x002fc600078e0212 */
[----:B------:R-:W-:Y:S01]  /*16a0*/  STG.E desc[UR8][R22.64], R25 ;  /* 0x0000001916007986 */ /* 0x000fe2000c101908 */
[----:B------:R-:W-:-:S03]  /*16b0*/  IMAD.WIDE R26, R2, 0x4, R12 ;  /* 0x00000004021a7825 */ /* 0x000fc600078e020c */
[----:B------:R-:W-:Y:S04]  /*16c0*/  STG.E desc[UR8][R18.64], R24 ;  /* 0x0000001812007986 */ /* 0x000fe8000c101908 */
[----:B------:R-:W-:Y:S04]  /*16d0*/  STG.E desc[UR8][R12.64], R28 ;  /* 0x0000001c0c007986 */ /* 0x000fe8000c101908 */
[----:B----4-:R-:W-:Y:S01]  /*16e0*/  STG.E desc[UR8][R26.64], R29 ;  /* 0x0000001d1a007986 */ /* 0x010fe2000c101908 */
[----:B------:R-:W-:Y:S05]  /*16f0*/  EXIT ;  /* 0x000000000000794d */ /* 0x000fea0003800000 */
.L_x_3:
[----:B------:R-:W-:-:S00]  /*1700*/  BRA `(.L_x_3) ;  /* 0xfffffffc00fc7947 */ /* 0x000fc0000383ffff */
[----:B------:R-:W-:-:S00]  /*1710*/  NOP ;  /* 0x0000000000007918 */ /* 0x000fc00000000000 */
        /* <DEDUP_REMOVED lines=14> */
.L_x_13:


//--------------------- .text._Z6Phase2Piii       --------------------------
	.section	.text._Z6Phase2Piii,"ax",@progbits
	.align	128
        .global         _Z6Phase2Piii
        .type           _Z6Phase2Piii,@function
        .size           _Z6Phase2Piii,(.L_x_14 - _Z6Phase2Piii)
        .other          _Z6Phase2Piii,@"STO_CUDA_ENTRY STV_DEFAULT"
_Z6Phase2Piii:
.text._Z6Phase2Piii:
[----:B------:R-:W-:Y:S08]  /*0000*/  LDC R1, c[0x0][0x37c] ;  /* 0x0000df00ff017b82 */ /* 0x000ff00000000800 */
[----:B------:R-:W0:Y:S08]  /*0010*/  S2UR UR5, SR_CTAID.X ;  /* 0x00000000000579c3 */ /* 0x000e300000002500 */
[----:B------:R-:W0:Y:S02]  /*0020*/  LDC R3, c[0x0][0x388] ;  /* 0x0000e200ff037b82 */ /* 0x000e240000000800 */
[----:B0-----:R-:W-:-:S13]  /*0030*/  ISETP.NE.AND P0, PT, R3, UR5, PT ;  /* 0x0000000503007c0c */ /* 0x001fda000bf05270 */
[----:B------:R-:W-:Y:S05]  /*0040*/  @!P0 EXIT ;  /* 0x000000000000894d */ /* 0x000fea0003800000 */
[----:B------:R-:W0:Y:S01]  /*0050*/  S2R R0, SR_TID.X ;  /* 0x0000000000007919 */ /* 0x000e220000002100 */
[----:B------:R-:W1:Y:S01]  /*0060*/  LDC R2, c[0x0][0x38c] ;  /* 0x0000e300ff027b82 */ /* 0x000e620000000800 */
[----:B------:R-:W-:Y:S01]  /*0070*/  USHF.L.U32 UR5, UR5, 0x6, URZ ;  /* 0x0000000605057899 */ /* 0x000fe200080006ff */
[----:B------:R-:W-:Y:S01]  /*0080*/  SHF.L.U32 R3, R3, 0x6, RZ ;  /* 0x0000000603037819 */ /* 0x000fe200000006ff */
[----:B------:R-:W-:Y:S01]  /*0090*/  UMOV UR4, 0x400 ;  /* 0x0000040000047882 */ /* 0x000fe20000000000 */
[----:B------:R-:W-:Y:S01]  /*00a0*/  IMAD.MOV.U32 R11, RZ, RZ, RZ ;  /* 0x000000ffff0b7224 */ /* 0x000fe200078e00ff */
[----:B------:R-:W-:Y:S02]  /*00b0*/  UIADD3 UR6, UPT, UPT, UR4, 0x4000, URZ ;  /* 0x0000400004067890 */ /* 0x000fe4000fffe0ff */
[----:B------:R-:W-:Y:S01]  /*00c0*/  UIADD3 UR7, UPT, UPT, UR4, 0x8000, URZ ;  /* 0x0000800004077890 */ /* 0x000fe2000fffe0ff */
[----:B------:R-:W2:Y:S01]  /*00d0*/  S2UR UR9, SR_CgaCtaId ;  /* 0x00000000000979c3 */ /* 0x000ea20000008800 */
[----:B------:R-:W3:Y:S01]  /*00e0*/  LDCU.64 UR10, c[0x0][0x358] ;  /* 0x00006b00ff0a77ac */ /* 0x000ee20008000a00 */
[----:B0-----:R-:W-:Y:S01]  /*00f0*/  IMAD.IADD R9, R3, 0x1, R0 ;  /* 0x0000000103097824 */ /* 0x001fe200078e0200 */
[----:B------:R-:W-:Y:S01]  /*0100*/  IADD3 R5, PT, PT, R0, UR5, RZ ;  /* 0x0000000500057c10 */ /* 0x000fe2000fffe0ff */
[----:B--2---:R-:W-:-:S02]  /*0110*/  ULEA UR8, UR9, UR4, 0x18 ;  /* 0x0000000409087291 */ /* 0x004fc4000f8ec0ff */
[--C-:B-1----:R-:W-:Y:S01]  /*0120*/  IMAD R7, R2, UR5, R9.reuse ;  /* 0x0000000502077c24 */ /* 0x102fe2000f8e0209 */
[----:B------:R-:W-:Y:S01]  /*0130*/  ULEA UR6, UR9, UR6, 0x18 ;  /* 0x0000000609067291 */ /* 0x000fe2000f8ec0ff */
[CC--:B------:R-:W-:Y:S01]  /*0140*/  IMAD R9, R3.reuse, R2.reuse, R9 ;  /* 0x0000000203097224 */ /* 0x0c0fe200078e0209 */
[----:B------:R-:W-:Y:S01]  /*0150*/  ULEA UR7, UR9, UR7, 0x18 ;  /* 0x0000000709077291 */ /* 0x000fe2000f8ec0ff */
[----:B---3--:R-:W-:-:S11]  /*0160*/  IMAD R5, R3, R2, R5 ;  /* 0x0000000203057224 */ /* 0x008fd600078e0205 */
.L_x_4:
        /* <DEDUP_REMOVED lines=10> */
[----:B------:R-:W4:Y:S03]  /*0210*/  LDG.E R27, desc[UR10][R18.64] ;  /* 0x0000000a121b7981 */ /* 0x000f26000c1e1900 */
[C---:B------:R-:W-:Y:S01]  /*0220*/  IMAD.WIDE R14, R2.reuse, 0x4, R20 ;  /* 0x00000004020e7825 */ /* 0x040fe200078e0214 */
[----:B------:R0:W5:Y:S03]  /*0230*/  LDG.E R24, desc[UR10][R12.64] ;  /* 0x0000000a0c187981 */ /* 0x000166000c1e1900 */
[C---:B------:R-:W-:Y:S01]  /*0240*/  IMAD.WIDE R16, R2.reuse, 0x4, R18 ;  /* 0x0000000402107825 */ /* 0x040fe200078e0212 */
[----:B------:R1:W5:Y:S04]  /*0250*/  LDG.E R29, desc[UR10][R14.64] ;  /* 0x0000000a0e1d7981 */ /* 0x000368000c1e1900 */
[----:B------:R1:W5:Y:S01]  /*0260*/  LDG.E R25, desc[UR10][R16.64] ;  /* 0x0000000a10197981 */ /* 0x000362000c1e1900 */
[----:B0-----:R-:W-:-:S04]  /*0270*/  IMAD.WIDE R12, R2, 0x4, R12 ;  /* 0x00000004020c7825 */ /* 0x001fc800078e020c */
[C---:B-1----:R-:W-:Y:S01]  /*0280*/  IMAD.WIDE R14, R2.reuse, 0x4, R14 ;  /* 0x00000004020e7825 */ /* 0x042fe200078e020e */
[----:B------:R0:W5:Y:S03]  /*0290*/  LDG.E R23, desc[UR10][R12.64] ;  /* 0x0000000a0c177981 */ /* 0x000166000c1e1900 */
[C---:B------:R-:W-:Y:S01]  /*02a0*/  IMAD.WIDE R16, R2.reuse, 0x4, R16 ;  /* 0x0000000402107825 */ /* 0x040fe200078e0210 */
[----:B------:R-:W5:Y:S04]  /*02b0*/  LDG.E R21, desc[UR10][R14.64] ;  /* 0x0000000a0e157981 */ /* 0x000f68000c1e1900 */
[----:B------:R-:W5:Y:S01]  /*02c0*/  LDG.E R28, desc[UR10][R16.64] ;  /* 0x0000000a101c7981 */ /* 0x000f62000c1e1900 */
[----:B------:R-:W-:Y:S01]  /*02d0*/  IMAD.WIDE R18, R2, 0x4, R12 ;  /* 0x0000000402127825 */ /* 0x000fe200078e020c */
[----:B------:R-:W-:-:S04]  /*02e0*/  LEA R6, R11, R0, 0x6 ;  /* 0x000000000b067211 */ /* 0x000fc800078e30ff */
[----:B------:R1:W5:Y:S01]  /*02f0*/  LDG.E R4, desc[UR10][R18.64] ;  /* 0x0000000a12047981 */ /* 0x000362000c1e1900 */
[----:B0-----:R-:W-:Y:S01]  /*0300*/  LEA R13, R6, UR6, 0x2 ;  /* 0x00000006060d7c11 */ /* 0x001fe2000f8e10ff */
[----:B-1----:R-:W-:-:S05]  /*0310*/  IMAD.WIDE R18, R2, 0x4, R18 ;  /* 0x0000000402127825 */ /* 0x002fca00078e0212 */
[----:B------:R0:W5:Y:S01]  /*0320*/  LDG.E R22, desc[UR10][R18.64] ;  /* 0x0000000a12167981 */ /* 0x000162000c1e1900 */
[----:B------:R-:W-:-:S04]  /*0330*/  IMAD.WIDE R14, R2, 0x4, R14 ;  /* 0x00000004020e7825 */ /* 0x000fc800078e020e */
[----:B0-----:R-:W-:-:S05]  /*0340*/  IMAD.WIDE R18, R2, 0x4, R18 ;  /* 0x0000000402127825 */ /* 0x001fca00078e0212 */
[----:B------:R0:W5:Y:S01]  /*0350*/  LDG.E R20, desc[UR10][R18.64] ;  /* 0x0000000a12147981 */ /* 0x000162000c1e1900 */
[----:B------:R-:W-:-:S04]  /*0360*/  IMAD.WIDE R16, R2, 0x4, R16 ;  /* 0x0000000402107825 */ /* 0x000fc800078e0210 */
[----:B0-----:R-:W-:-:S05]  /*0370*/  IMAD.WIDE R18, R2, 0x4, R18 ;  /* 0x0000000402127825 */ /* 0x001fca00078e0212 */
[----:B------:R0:W5:Y:S04]  /*0380*/  LDG.E R12, desc[UR10][R18.64] ;  /* 0x0000000a120c7981 */ /* 0x000168000c1e1900 */
[----:B--2---:R1:W-:Y:S02]  /*0390*/  STS [R13], R8 ;  /* 0x000000080d007388 */ /* 0x0043e40000000800 */
[C---:B-1----:R-:W-:Y:S02]  /*03a0*/  LEA R8, R6.reuse, UR7, 0x2 ;  /* 0x0000000706087c11 */ /* 0x042fe4000f8e10ff */
[----:B------:R-:W-:-:S03]  /*03b0*/  LEA R6, R6, UR8, 0x2 ;  /* 0x0000000806067c11 */ /* 0x000fc6000f8e10ff */
[----:B---3--:R-:W-:Y:S04]  /*03c0*/  STS [R8], R10 ;  /* 0x0000000a08007388 */ /* 0x008fe80000000800 */
[----:B----4-:R1:W-:Y:S04]  /*03d0*/  STS [R6], R27 ;  /* 0x0000001b06007388 */ /* 0x0103e80000000800 */
[----:B-----5:R2:W-:Y:S01]  /*03e0*/  STS [R13+0x100], R24 ;  /* 0x000100180d007388 */ /* 0x0205e20000000800 */
[----:B-1----:R-:W-:-:S04]  /*03f0*/  IMAD.WIDE R26, R2, 0x4, R18 ;  /* 0x00000004021a7825 */ /* 0x002fc800078e0212 */
[C---:B0-----:R-:W-:Y:S01]  /*0400*/  IMAD.WIDE R18, R2.reuse, 0x4, R14 ;  /* 0x0000000402127825 */ /* 0x041fe200078e020e */
[----:B--2---:R0:W2:Y:S04]  /*0410*/  LDG.E R24, desc[UR10][R16.64] ;  /* 0x0000000a10187981 */ /* 0x0040a8000c1e1900 */
[----:B------:R1:W-:Y:S04]  /*0420*/  STS [R8+0x100], R29 ;  /* 0x0001001d08007388 */ /* 0x0003e80000000800 */
[----:B------:R-:W3:Y:S01]  /*0430*/  LDG.E R10, desc[UR10][R26.64] ;  /* 0x0000000a1a0a7981 */ /* 0x000ee2000c1e1900 */
[----:B0-----:R-:W-:-:S03]  /*0440*/  IMAD.WIDE R16, R2, 0x4, R16 ;  /* 0x0000000402107825 */ /* 0x001fc600078e0210 */
[----:B-1----:R0:W4:Y:S04]  /*0450*/  LDG.E R29, desc[UR10][R18.64] ;  /* 0x0000000a121d7981 */ /* 0x002128000c1e1900 */
[----:B------:R1:W5:Y:S04]  /*0460*/  LDG.E R27, desc[UR10][R16.64] ;  /* 0x0000000a101b7981 */ /* 0x000368000c1e1900 */
[----:B------:R1:W2:Y:S01]  /*0470*/  LDG.E R26, desc[UR10][R14.64] ;  /* 0x0000000a0e1a7981 */ /* 0x0002a2000c1e1900 */
[----:B0-----:R-:W-:-:S04]  /*0480*/  IMAD.WIDE R18, R2, 0x4, R18 ;  /* 0x0000000402127825 */ /* 0x001fc800078e0212 */
[C---:B-1----:R-:W-:Y:S01]  /*0490*/  IMAD.WIDE R16, R2.reuse, 0x4, R16 ;  /* 0x0000000402107825 */ /* 0x042fe200078e0210 */
[----:B------:R0:W-:Y:S03]  /*04a0*/  STS [R6+0x100], R25 ;  /* 0x0001001906007388 */ /* 0x0001e60000000800 */
[C---:B------:R-:W-:Y:S01]  /*04b0*/  IMAD.WIDE R14, R2.reuse, 0x4, R18 ;  /* 0x00000004020e7825 */ /* 0x040fe200078e0212 */
[----:B------:R1:W-:Y:S04]  /*04c0*/  STS [R13+0x200], R23 ;  /* 0x000200170d007388 */ /* 0x0003e80000000800 */
[----:B0-----:R0:W3:Y:S04]  /*04d0*/  LDG.E R25, desc[UR10][R18.64] ;  /* 0x0000000a12197981 */ /* 0x0010e8000c1e1900 */
[----:B------:R0:W-:Y:S04]  /*04e0*/  STS [R8+0x200], R21 ;  /* 0x0002001508007388 */ /* 0x0001e80000000800 */
[----:B-1----:R-:W3:Y:S01]  /*04f0*/  LDG.E R23, desc[UR10][R16.64] ;  /* 0x0000000a10177981 */ /* 0x002ee2000c1e1900 */
[----:B0-----:R-:W-:-:S03]  /*0500*/  IMAD.WIDE R18, R2, 0x4, R16 ;  /* 0x0000000402127825 */ /* 0x001fc600078e0210 */
[----:B------:R0:W-:Y:S04]  /*0510*/  STS [R6+0x200], R28 ;  /* 0x0002001c06007388 */ /* 0x0001e80000000800 */
[----:B------:R1:W3:Y:S04]  /*0520*/  LDG.E R21, desc[UR10][R14.64] ;  /* 0x0000000a0e157981 */ /* 0x0002e8000c1e1900 */
[----:B0-----:R0:W3:Y:S01]  /*0530*/  LDG.E R28, desc[UR10][R18.64] ;  /* 0x0000000a121c7981 */ /* 0x0010e2000c1e1900 */
[----:B-1----:R-:W-:-:S04]  /*0540*/  IMAD.WIDE R14, R2, 0x4, R14 ;  /* 0x00000004020e7825 */ /* 0x002fc800078e020e */
[----:B0-----:R-:W-:Y:S02]  /*0550*/  IMAD.WIDE R18, R2, 0x4, R18 ;  /* 0x0000000402127825 */ /* 0x001fe400078e0212 */
[----:B------:R-:W3:Y:S04]  /*0560*/  LDG.E R15, desc[UR10][R14.64] ;  /* 0x0000000a0e0f7981 */ /* 0x000ee8000c1e1900 */
[----:B------:R-:W3:Y:S04]  /*0570*/  LDG.E R19, desc[UR10][R18.64] ;  /* 0x0000000a12137981 */ /* 0x000ee8000c1e1900 */
[----:B------:R0:W-:Y:S01]  /*0580*/  STS [R13+0x300], R4 ;  /* 0x000300040d007388 */ /* 0x0001e20000000800 */
[----:B------:R-:W-:-:S05]  /*0590*/  VIADD R11, R11, 0x8 ;  /* 0x000000080b0b7836 */ /* 0x000fca0000000000 */
[----:B------:R-:W-:Y:S01]  /*05a0*/  ISETP.NE.AND P0, PT, R11, 0x40, PT ;  /* 0x000000400b00780c */ /* 0x000fe20003f05270 */
[----:B--2---:R0:W-:Y:S04]  /*05b0*/  STS [R8+0x300], R26 ;  /* 0x0003001a08007388 */ /* 0x0041e80000000800 */
[----:B------:R0:W-:Y:S04]  /*05c0*/  STS [R6+0x300], R24 ;  /* 0x0003001806007388 */ /* 0x0001e80000000800 */
[----:B------:R0:W-:Y:S04]  /*05d0*/  STS [R13+0x400], R22 ;  /* 0x000400160d007388 */ /* 0x0001e80000000800 */
[----:B----4-:R0:W-:Y:S04]  /*05e0*/  STS [R8+0x400], R29 ;  /* 0x0004001d08007388 */ /* 0x0101e80000000800 */
[----:B-----5:R0:W-:Y:S04]  /*05f0*/  STS [R6+0x400], R27 ;  /* 0x0004001b06007388 */ /* 0x0201e80000000800 */
[----:B------:R0:W-:Y:S04]  /*0600*/  STS [R13+0x500], R20 ;  /* 0x000500140d007388 */ /* 0x0001e80000000800 */
[----:B---3--:R0:W-:Y:S04]  /*0610*/  STS [R8+0x500], R25 ;  /* 0x0005001908007388 */ /* 0x0081e80000000800 */
        /* <DEDUP_REMOVED lines=9> */
[----:B------:R-:W-:Y:S01]  /*06b0*/  HFMA2 R5, -RZ, RZ, 0, 0 ;  /* 0x00000000ff057431 */ /* 0x000fe200000001ff */
[----:B------:R-:W-:-:S07]  /*06c0*/  LEA R2, R0, UR6, 0x2 ;  /* 0x0000000600027c11 */ /* 0x000fce000f8e10ff */
.L_x_5:
[C---:B0-----:R-:W-:Y:S01]  /*06d0*/  IMAD R4, R5.reuse, 0x40, R0 ;  /* 0x0000004005047824 */ /* 0x041fe200078e0200 */
[----:B------:R-:W-:Y:S01]  /*06e0*/  LEA R8, R5, UR6, 0x2 ;  /* 0x0000000605087c11 */ /* 0x000fe2000f8e10ff */
[----:B------:R-:W-:Y:S03]  /*06f0*/  LDS R9, [R2] ;  /* 0x0000000002097984 */ /* 0x000fe60000000800 */
[----:B------:R-:W-:Y:S01]  /*0700*/  LEA R4, R4, UR8, 0x2 ;  /* 0x0000000804047c11 */ /* 0x000fe2000f8e10ff */
[----:B------:R-:W-:Y:S04]  /*0710*/  LDS R7, [R8] ;  /* 0x0000000008077984 */ /* 0x000fe80000000800 */
[----:B------:R-:W0:Y:S04]  /*0720*/  LDS R6, [R4] ;  /* 0x0000000004067984 */ /* 0x000e280000000800 */
[----:B------:R-:W-:Y:S01]  /*0730*/  LDS R4, [R2+0x200] ;  /* 0x0002000002047984 */ /* 0x000fe20000000800 */
[----:B0-----:R-:W-:-:S04]  /*0740*/  IADD3 R10, PT, PT, R6, R7, RZ ;  /* 0x00000007060a7210 */ /* 0x001fc80007ffe0ff */
[----:B------:R-:W-:Y:S02]  /*0750*/  ISETP.GT.AND P0, PT, R9, R10, PT ;  /* 0x0000000a0900720c */ /* 0x000fe40003f04270 */
[----:B------:R-:W-:Y:S11]  /*0760*/  LDS R9, [R2+0x100] ;  /* 0x0001000002097984 */ /* 0x000ff60000000800 */
[----:B------:R-:W-:Y:S04]  /*0770*/  @P0 STS [R2], R10 ;  /* 0x0000000a02000388 */ /* 0x000fe80000000800 */
[----:B------:R-:W0:Y:S02]  /*0780*/  LDS R7, [R8+0x100] ;  /* 0x0001000008077984 */ /* 0x000e240000000800 */
[----:B0-----:R-:W-:-:S05]  /*0790*/  IMAD.IADD R11, R6, 0x1, R7 ;  /* 0x00000001060b7824 */ /* 0x001fca00078e0207 */
[----:B------:R-:W-:-:S13]  /*07a0*/  ISETP.GT.AND P0, PT, R9, R11, PT ;  /* 0x0000000b0900720c */ /* 0x000fda0003f04270 */
[----:B------:R-:W-:Y:S04]  /*07b0*/  @P0 STS [R2+0x100], R11 ;  /* 0x0001000b02000388 */ /* 0x000fe80000000800 */
[----:B------:R-:W0:Y:S02]  /*07c0*/  LDS R7, [R8+0x200] ;  /* 0x0002000008077984 */ /* 0x000e240000000800 */
[----:B0-----:R-:W-:-:S04]  /*07d0*/  IADD3 R9, PT, PT, R6, R7, RZ ;  /* 0x0000000706097210 */ /* 0x001fc80007ffe0ff */
[----:B------:R-:W-:Y:S02]  /*07e0*/  ISETP.GT.AND P0, PT, R4, R9, PT ;  /* 0x000000090400720c */ /* 0x000fe40003f04270 */
[----:B------:R-:W-:Y:S11]  /*07f0*/  LDS R4, [R2+0x300] ;  /* 0x0003000002047984 */ /* 0x000ff60000000800 */
[----:B------:R-:W-:Y:S04]  /*0800*/  @P0 STS [R2+0x200], R9 ;  /* 0x0002000902000388 */ /* 0x000fe80000000800 */
[----:B------:R-:W0:Y:S02]  /*0810*/  LDS R7, [R8+0x300] ;  /* 0x0003000008077984 */ /* 0x000e240000000800 */
[----:B0-----:R-:W-:-:S05]  /*0820*/  IMAD.IADD R13, R6, 0x1, R7 ;  /* 0x00000001060d7824 */ /* 0x001fca00078e0207 */
[----:B------:R-:W-:Y:S02]  /*0830*/  ISETP.GT.AND P0, PT, R4, R13, PT ;  /* 0x0000000d0400720c */ /* 0x000fe40003f04270 */
[----:B------:R-:W-:Y:S11]  /*0840*/  LDS R4, [R2+0x400] ;  /* 0x0004000002047984 */ /* 0x000ff60000000800 */
        /* <DEDUP_REMOVED lines=18> */
[----:B------:R-:W-:-:S13]  /*0970*/  ISETP.GT.AND P0, PT, R4, R11, PT ;  /* 0x0000000b0400720c */ /* 0x000fda0003f04270 */
[----:B------:R0:W-:Y:S04]  /*0980*/  @P0 STS [R2+0x700], R11 ;  /* 0x0007000b02000388 */ /* 0x0001e80000000800 */
[----:B------:R-:W1:Y:S01]  /*0990*/  LDS R7, [R8+0x800] ;  /* 0x0008000008077984 */ /* 0x000e620000000800 */
[----:B0-----:R-:W-:-:S05]  /*09a0*/  LEA R2, R0, UR6, 0x2 ;  /* 0x0000000600027c11 */ /* 0x001fca000f8e10ff */
[----:B------:R-:W0:Y:S01]  /*09b0*/  LDS R4, [R2+0x800] ;  /* 0x0008000002047984 */ /* 0x000e220000000800 */
[----:B-1----:R-:W-:Y:S02]  /*09c0*/  IADD3 R15, PT, PT, R6, R7, RZ ;  /* 0x00000007060f7210 */ /* 0x002fe40007ffe0ff */
[C---:B------:R-:W-:Y:S01]  /*09d0*/  IADD3 R7, PT, PT, R5.reuse, 0x200, RZ ;  /* 0x0000020005077810 */ /* 0x040fe20007ffe0ff */
[----:B------:R-:W-:-:S03]  /*09e0*/  VIADD R5, R5, 0x1 ;  /* 0x0000000105057836 */ /* 0x000fc60000000000 */
[----:B------:R-:W-:Y:S02]  /*09f0*/  LEA R7, R7, UR6, 0x2 ;  /* 0x0000000607077c11 */ /* 0x000fe4000f8e10ff */
[----:B0-----:R-:W-:Y:S01]  /*0a00*/  ISETP.GT.AND P0, PT, R4, R15, PT ;  /* 0x0000000f0400720c */ /* 0x001fe20003f04270 */
[----:B------:R-:W-:-:S05]  /*0a10*/  VIADD R4, R0, 0x200 ;  /* 0x0000020000047836 */ /* 0x000fca0000000000 */
[----:B------:R-:W-:-:S05]  /*0a20*/  LEA R4, R4, UR6, 0x2 ;  /* 0x0000000604047c11 */ /* 0x000fca000f8e10ff */
[----:B------:R-:W-:Y:S04]  /*0a30*/  LDS R10, [R4+0x100] ;  /* 0x00010000040a7984 */ /* 0x000fe80000000800 */
[----:B------:R-:W-:Y:S04]  /*0a40*/  @P0 STS [R4], R15 ;  /* 0x0000000f04000388 */ /* 0x000fe80000000800 */
[----:B------:R-:W0:Y:S04]  /*0a50*/  LDS R9, [R7+0x100] ;  /* 0x0001000007097984 */ /* 0x000e280000000800 */
[----:B------:R-:W-:Y:S01]  /*0a60*/  LDS R8, [R4+0x200] ;  /* 0x0002000004087984 */ /* 0x000fe20000000800 */
        /* <DEDUP_REMOVED lines=269> */
[----:B0-----:R-:W-:-:S04]  /*1b40*/  IADD3 R9, PT, PT, R6, R9, RZ ;  /* 0x0000000906097210 */ /* 0x001fc80007ffe0ff */
[----:B------:R-:W-:-:S13]  /*1b50*/  ISETP.GT.AND P0, PT, R8, R9, PT ;  /* 0x000000090800720c */ /* 0x000fda0003f04270 */
[----:B------:R1:W-:Y:S01]  /*1b60*/  @P0 STS [R4+0x3700], R9 ;  /* 0x0037000904000388 */ /* 0x0003e20000000800 */
[----:B------:R-:W-:Y:S01]  /*1b70*/  BAR.SYNC.DEFER_BLOCKING 0x0 ;  /* 0x0000000000007b1d */ /* 0x000fe20000010000 */
[----:B------:R-:W-:-:S13]  /*1b80*/  ISETP.NE.AND P0, PT, R5, 0x40, PT ;  /* 0x000000400500780c */ /* 0x000fda0003f05270 */
[----:B-1----:R-:W-:Y:S05]  /*1b90*/  @P0 BRA `(.L_x_5) ;  /* 0xffffffe800cc0947 */ /* 0x002fea000383ffff */
[----:B------:R-:W-:Y:S01]  /*1ba0*/  LEA R2, R0, UR7, 0x2 ;  /* 0x0000000700027c11 */ /* 0x000fe2000f8e10ff */
[----:B------:R-:W-:-:S06]  /*1bb0*/  UMOV UR4, URZ ;  /* 0x000000ff00047c82 */ /* 0x000fcc0008000000 */
.L_x_7:
[----:B------:R-:W-:Y:S01]  /*1bc0*/  MOV R5, UR4 ;  /* 0x0000000400057c02 */ /* 0x000fe20008000f00 */
[----:B------:R-:W-:Y:S02]  /*1bd0*/  ULEA UR9, UR4, UR8, 0x2 ;  /* 0x0000000804097291 */ /* 0x000fe4000f8e10ff */
[----:B------:R-:W-:Y:S01]  /*1be0*/  UIADD3 UR4, UPT, UPT, UR4, 0x1, URZ ;  /* 0x0000000104047890 */ /* 0x000fe2000fffe0ff */
[----:B------:R-:W-:Y:S01]  /*1bf0*/  LEA R5, R5, R0, 0x6 ;  /* 0x0000000005057211 */ /* 0x000fe200078e30ff */
[----:B------:R-:W-:Y:S02]  /*1c00*/  UMOV UR6, 0x400 ;  /* 0x0000040000067882 */ /* 0x000fe40000000000 */
[----:B------:R-:W-:Y:S01]  /*1c10*/  UISETP.NE.AND UP0, UPT, UR4, 0x40, UPT ;  /* 0x000000400400788c */ /* 0x000fe2000bf05270 */
[----:B0-----:R-:W-:-:S10]  /*1c20*/  LEA R5, R5, UR7, 0x2 ;  /* 0x0000000705057c11 */ /* 0x001fd4000f8e10ff */
.L_x_6:
[----:B------:R-:W-:Y:S01]  /*1c30*/  IMAD.U32 R12, RZ, RZ, UR6 ;  /* 0x00000006ff0c7e24 */ /* 0x000fe2000f8e00ff */
[----:B------:R-:W-:Y:S01]  /*1c40*/  LDS R6, [R5] ;  /* 0x0000000005067984 */ /* 0x000fe20000000800 */
[----:B------:R-:W-:Y:S02]  /*1c50*/  UIADD3 UR12, UPT, UPT, UR9, UR6, URZ ;  /* 0x00000006090c7290 */ /* 0x000fe4000fffe0ff */
[----:B0-----:R-:W-:Y:S01]  /*1c60*/  IADD3 R10, PT, PT, R2, UR6, RZ ;  /* 0x00000006020a7c10 */ /* 0x001fe2000fffe0ff */
[----:B------:R-:W0:Y:S04]  /*1c70*/  LDS R7, [R12+UR9+-0x400] ;  /* 0xfffc00090c077984 */ /* 0x000e280008000800 */
[----:B------:R-:W1:Y:S01]  /*1c80*/  LDS R8, [R2+UR6+-0x400] ;  /* 0xfffc000602087984 */ /* 0x000e620008000800 */
[----:B------:R-:W-:-:S04]  /*1c90*/  UIADD3 UR6, UPT, UPT, UR6, 0x800, URZ ;  /* 0x0000080006067890 */ /* 0x000fc8000fffe0ff */
[----:B------:R-:W-:Y:S01]  /*1ca0*/  UISETP.NE.AND UP1, UPT, UR6, 0x4400, UPT ;  /* 0x000044000600788c */ /* 0x000fe2000bf25270 */
[----:B0-----:R-:W-:-:S04]  /*1cb0*/  IADD3 R9, PT, PT, R7, R6, RZ ;  /* 0x0000000607097210 */ /* 0x001fc80007ffe0ff */
[----:B-1----:R-:W-:Y:S02]  /*1cc0*/  ISETP.GT.AND P0, PT, R8, R9, PT ;  /* 0x000000090800720c */ /* 0x002fe40003f04270 */
[----:B------:R-:W-:Y:S11]  /*1cd0*/  LDS R8, [R10+-0x300] ;  /* 0xfffd00000a087984 */ /* 0x000ff60000000800 */
[----:B------:R-:W-:Y:S04]  /*1ce0*/  @P0 STS [R10+-0x400], R9 ;  /* 0xfffc00090a000388 */ /* 0x000fe80000000800 */
[----:B------:R-:W-:Y:S04]  /*1cf0*/  @P0 LDS R6, [R5] ;  /* 0x0000000005060984 */ /* 0x000fe80000000800 */
[----:B------:R-:W0:Y:S02]  /*1d00*/  LDS R7, [UR12+-0x300] ;  /* 0xfffd000cff077984 */ /* 0x000e240008000800 */
[----:B0-----:R-:W-:-:S05]  /*1d10*/  IMAD.IADD R11, R6, 0x1, R7 ;  /* 0x00000001060b7824 */ /* 0x001fca00078e0207 */
[----:B------:R-:W-:Y:S02]  /*1d20*/  ISETP.GT.AND P0, PT, R8, R11, PT ;  /* 0x0000000b0800720c */ /* 0x000fe40003f04270 */
[----:B------:R-:W-:Y:S11]  /*1d30*/  LDS R8, [R10+-0x200] ;  /* 0xfffe00000a087984 */ /* 0x000ff60000000800 */
[----:B------:R-:W-:Y:S04]  /*1d40*/  @P0 STS [R10+-0x300], R11 ;  /* 0xfffd000b0a000388 */ /* 0x000fe80000000800 */
[----:B------:R-:W-:Y:S04]  /*1d50*/  @P0 LDS R6, [R5] ;  /* 0x0000000005060984 */ /* 0x000fe80000000800 */
[----:B------:R-:W0:Y:S02]  /*1d60*/  LDS R7, [UR12+-0x200] ;  /* 0xfffe000cff077984 */ /* 0x000e240008000800 */
[----:B0-----:R-:W-:-:S04]  /*1d70*/  IADD3 R13, PT, PT, R6, R7, RZ ;  /* 0x00000007060d7210 */ /* 0x001fc80007ffe0ff */
[----:B------:R-:W-:Y:S02]  /*1d80*/  ISETP.GT.AND P0, PT, R8, R13, PT ;  /* 0x0000000d0800720c */ /* 0x000fe40003f04270 */
[----:B------:R-:W-:Y:S11]  /*1d90*/  LDS R8, [R10+-0x100] ;  /* 0xffff00000a087984 */ /* 0x000ff60000000800 */
[----:B------:R-:W-:Y:S04]  /*1da0*/  @P0 STS [R10+-0x200], R13 ;  /* 0xfffe000d0a000388 */ /* 0x000fe80000000800 */
[----:B------:R-:W-:Y:S04]  /*1db0*/  @P0 LDS R6, [R5] ;  /* 0x0000000005060984 */ /* 0x000fe80000000800 */
[----:B------:R-:W0:Y:S02]  /*1dc0*/  LDS R7, [UR12+-0x100] ;  /* 0xffff000cff077984 */ /* 0x000e240008000800 */
[----:B0-----:R-:W-:-:S04]  /*1dd0*/  IADD3 R9, PT, PT, R6, R7, RZ ;  /* 0x0000000706097210 */ /* 0x001fc80007ffe0ff */
[----:B------:R-:W-:Y:S02]  /*1de0*/  ISETP.GT.AND P0, PT, R8, R9, PT ;  /* 0x000000090800720c */ /* 0x000fe40003f04270 */
[----:B------:R-:W-:Y:S11]  /*1df0*/  LDS R8, [R10] ;  /* 0x000000000a087984 */ /* 0x000ff60000000800 */
[----:B------:R-:W-:Y:S04]  /*1e00*/  @P0 STS [R10+-0x100], R9 ;  /* 0xffff00090a000388 */ /* 0x000fe80000000800 */
[----:B------:R-:W-:Y:S04]  /*1e10*/  @P0 LDS R6, [R5] ;  /* 0x0000000005060984 */ /* 0x000fe80000000800 */
[----:B------:R-:W0:Y:S02]  /*1e20*/  LDS R7, [UR12] ;  /* 0x0000000cff077984 */ /* 0x000e240008000800 */
[----:B0-----:R-:W-:-:S05]  /*1e30*/  IMAD.IADD R11, R6, 0x1, R7 ;  /* 0x00000001060b7824 */ /* 0x001fca00078e0207 */
[----:B------:R-:W-:Y:S02]  /*1e40*/  ISETP.GT.AND P0, PT, R8, R11, PT ;  /* 0x0000000b0800720c */ /* 0x000fe40003f04270 */
[----:B------:R-:W-:Y:S11]  /*1e50*/  LDS R8, [R10+0x100] ;  /* 0x000100000a087984 */ /* 0x000ff60000000800 */
[----:B------:R-:W-:Y:S04]  /*1e60*/  @P0 STS [R10], R11 ;  /* 0x0000000b0a000388 */ /* 0x000fe80000000800 */
[----:B------:R-:W-:Y:S04]  /*1e70*/  @P0 LDS R6, [R5] ;  /* 0x0000000005060984 */ /* 0x000fe80000000800 */
[----:B------:R-:W0:Y:S02]  /*1e80*/  LDS R7, [UR12+0x100] ;  /* 0x0001000cff077984 */ /* 0x000e240008000800 */
[----:B0-----:R-:W-:-:S04]  /*1e90*/  IADD3 R13, PT, PT, R6, R7, RZ ;  /* 0x00000007060d7210 */ /* 0x001fc80007ffe0ff */
[----:B------:R-:W-:Y:S02]  /*1ea0*/  ISETP.GT.AND P0, PT, R8, R13, PT ;  /* 0x0000000d0800720c */ /* 0x000fe40003f04270 */
[----:B------:R-:W-:Y:S11]  /*1eb0*/  LDS R8, [R10+0x200] ;  /* 0x000200000a087984 */ /* 0x000ff60000000800 */
[----:B------:R-:W-:Y:S04]  /*1ec0*/  @P0 STS [R10+0x100], R13 ;  /* 0x0001000d0a000388 */ /* 0x000fe80000000800 */
        /* <DEDUP_REMOVED lines=8> */
[----:B0-----:R-:W-:-:S05]  /*1f50*/  IMAD.IADD R7, R7, 0x1, R6 ;  /* 0x0000000107077824 */ /* 0x001fca00078e0206 */
[----:B------:R-:W-:-:S13]  /*1f60*/  ISETP.GT.AND P0, PT, R8, R7, PT ;  /* 0x000000070800720c */ /* 0x000fda0003f04270 */
[----:B------:R0:W-:Y:S01]  /*1f70*/  @P0 STS [R10+0x300], R7 ;  /* 0x000300070a000388 */ /* 0x0001e20000000800 */
[----:B------:R-:W-:Y:S05]  /*1f80*/  BRA.U UP1, `(.L_x_6) ;  /* 0xfffffffd01287547 */ /* 0x000fea000b83ffff */
[----:B------:R-:W-:Y:S06]  /*1f90*/  BAR.SYNC.DEFER_BLOCKING 0x0 ;  /* 0x0000000000007b1d */ /* 0x000fec0000010000 */
[----:B------:R-:W-:Y:S05]  /*1fa0*/  BRA.U UP0, `(.L_x_7) ;  /* 0xfffffffd00047547 */ /* 0x000fea000b83ffff */
[----:B------:R-:W1:Y:S01]  /*1fb0*/  LDC R5, c[0x0][0x38c] ;  /* 0x0000e300ff057b82 */ /* 0x000e620000000800 */
[----:B------:R-:W-:-:S07]  /*1fc0*/  UMOV UR4, 0x400 ;  /* 0x0000040000047882 */ /* 0x000fce0000000000 */
[----:B0-----:R-:W0:Y:S01]  /*1fd0*/  LDC.64 R6, c[0x0][0x380] ;  /* 0x0000e000ff067b82 */ /* 0x001e220000000a00 */
[--C-:B-1----:R-:W-:Y:S02]  /*1fe0*/  IMAD R14, R5, UR5, R0.reuse ;  /* 0x00000005050e7c24 */ /* 0x102fe4000f8e0200 */
[----:B------:R-:W-:-:S03]  /*1ff0*/  IMAD R0, R3, R5, R0 ;  /* 0x0000000503007224 */ /* 0x000fc600078e0200 */
[----:B------:R-:W-:Y:S02]  /*2000*/  IADD3 R14, PT, PT, R3, R14, RZ ;  /* 0x0000000e030e7210 */ /* 0x000fe40007ffe0ff */
[----:B------:R-:W-:Y:S01]  /*2010*/  IADD3 R3, PT, PT, R4, -0x800, RZ ;  /* 0xfffff80004037810 */ /* 0x000fe20007ffe0ff */
[----:B------:R-:W-:Y:S01]  /*2020*/  VIADD R4, R0, UR5 ;  /* 0x0000000500047c36 */ /* 0x000fe20008000000 */
[----:B0-----:R-:W-:Y:S06]  /*2030*/  BAR.SYNC.DEFER_BLOCKING 0x0 ;  /* 0x0000000000007b1d */ /* 0x001fec0000010000 */
.L_x_8:
[----:B-1----:R-:W0:Y:S01]  /*2040*/  LDS R17, [R3+UR4+-0x400] ;  /* 0xfffc000403117984 */ /* 0x002e220008000800 */
[----:B------:R-:W-:-:S03]  /*2050*/  IMAD.WIDE R8, R14, 0x4, R6 ;  /* 0x000000040e087825 */ /* 0x000fc600078e0206 */
[----:B------:R-:W1:Y:S01]  /*2060*/  LDS R22, [R2+UR4+-0x400] ;  /* 0xfffc000402167984 */ /* 0x000e620008000800 */
[----:B------:R-:W-:Y:S01]  /*2070*/  IMAD.WIDE R10, R4, 0x4, R6 ;  /* 0x00000004040a7825 */ /* 0x000fe200078e0206 */
[C---:B------:R-:W-:Y:S02]  /*2080*/  LEA R4, R5.reuse, R4, 0x3 ;  /* 0x0000000405047211 */ /* 0x040fe400078e18ff */
[----:B------:R-:W2:Y:S01]  /*2090*/  LDS R24, [R3+UR4+-0x300] ;  /* 0xfffd000403187984 */ /* 0x000ea20008000800 */
[----:B------:R-:W-:-:S03]  /*20a0*/  IMAD.WIDE R12, R5, 0x4, R8 ;  /* 0x00000004050c7825 */ /* 0x000fc600078e0208 */
[----:B------:R-:W3:Y:S01]  /*20b0*/  LDS R26, [R2+UR4+-0x300] ;  /* 0xfffd0004021a7984 */ /* 0x000ee20008000800 */
[----:B------:R-:W-:-:S03]  /*20c0*/  IMAD.WIDE R28, R5, 0x4, R12 ;  /* 0x00000004051c7825 */ /* 0x000fc600078e020c */
[----:B------:R-:W4:Y:S04]  /*20d0*/  LDS R15, [R3+UR4+-0x200] ;  /* 0xfffe0004030f7984 */ /* 0x000f280008000800 */
[----:B------:R-:W5:Y:S04]  /*20e0*/  LDS R18, [R2+UR4+-0x200] ;  /* 0xfffe000402127984 */ /* 0x000f680008000800 */
[----:B------:R-:W5:Y:S04]  /*20f0*/  LDS R27, [R3+UR4+-0x100] ;  /* 0xffff0004031b7984 */ /* 0x000f680008000800 */
[----:B------:R-:W5:Y:S04]  /*2100*/  LDS R23, [R2+UR4+-0x100] ;  /* 0xffff000402177984 */ /* 0x000f680008000800 */
[----:B------:R-:W5:Y:S04]  /*2110*/  LDS R25, [R3+UR4] ;  /* 0x0000000403197984 */ /* 0x000f680008000800 */
[----:B------:R-:W5:Y:S04]  /*2120*/  LDS R16, [R2+UR4] ;  /* 0x0000000402107984 */ /* 0x000f680008000800 */
[----:B------:R-:W5:Y:S04]  /*2130*/  LDS R19, [R3+UR4+0x100] ;  /* 0x0001000403137984 */ /* 0x000f680008000800 */
[----:B------:R-:W5:Y:S04]  /*2140*/  LDS R21, [R2+UR4+0x100] ;  /* 0x0001000402157984 */ /* 0x000f680008000800 */
[----:B------:R-:W5:Y:S04]  /*2150*/  LDS R20, [R3+UR4+0x200] ;  /* 0x0002000403147984 */ /* 0x000f680008000800 */
[----:B------:R-:W5:Y:S04]  /*2160*/  LDS R0, [R2+UR4+0x200] ;  /* 0x0002000402007984 */ /* 0x000f680008000800 */
[----:B0-----:R-:W-:Y:S04]  /*2170*/  STG.E desc[UR10][R8.64], R17 ;  /* 0x0000001108007986 */ /* 0x001fe8000c10190a */
[----:B-1----:R0:W-:Y:S04]  /*2180*/  STG.E desc[UR10][R10.64], R22 ;  /* 0x000000160a007986 */ /* 0x0021e8000c10190a */
[----:B--2---:R-:W-:Y:S04]  /*2190*/  STG.E desc[UR10][R12.64], R24 ;  /* 0x000000180c007986 */ /* 0x004fe8000c10190a */
[----:B------:R-:W-:Y:S01]  /*21a0*/  LDS R17, [R2+UR4+0x300] ;  /* 0x0003000402117984 */ /* 0x000fe20008000800 */
[----:B0-----:R-:W-:-:S03]  /*21b0*/  IMAD.WIDE R10, R5, 0x4, R10 ;  /* 0x00000004050a7825 */ /* 0x001fc600078e020a */
[----:B------:R-:W-:Y:S04]  /*21c0*/  LDS R24, [R3+UR4+0x400] ;  /* 0x0004000403187984 */ /* 0x000fe80008000800 */
[----:B---3--:R-:W-:Y:S01]  /*21d0*/  STG.E desc[UR10][R10.64], R26 ;  /* 0x0000001a0a007986 */ /* 0x008fe2000c10190a */
[----:B------:R-:W-:-:S03]  /*21e0*/  IMAD.WIDE R8, R5, 0x4, R10 ;  /* 0x0000000405087825 */ /* 0x000fc600078e020a */
[----:B----4-:R0:W-:Y:S04]  /*21f0*/  STG.E desc[UR10][R28.64], R15 ;  /* 0x0000000f1c007986 */ /* 0x0101e8000c10190a */
[----:B------:R-:W1:Y:S04]  /*2200*/  LDS R26, [R3+UR4+0x300] ;  /* 0x00030004031a7984 */ /* 0x000e680008000800 */
[----:B-----5:R2:W-:Y:S01]  /*2210*/  STG.E desc[UR10][R8.64], R18 ;  /* 0x0000001208007986 */ /* 0x0205e2000c10190a */
[----:B0-----:R-:W-:-:S03]  /*2220*/  IMAD.WIDE R28, R5, 0x4, R28 ;  /* 0x00000004051c7825 */ /* 0x001fc600078e021c */
[----:B------:R-:W0:Y:S04]  /*2230*/  LDS R22, [R2+UR4+0x400] ;  /* 0x0004000402167984 */ /* 0x000e280008000800 */
[----:B------:R-:W3:Y:S01]  /*2240*/  LDS R15, [R3+UR4+0x500] ;  /* 0x00050004030f7984 */ /* 0x000ee20008000800 */
[----:B------:R-:W-:-:S03]  /*2250*/  IMAD.WIDE R10, R5, 0x4, R28 ;  /* 0x00000004050a7825 */ /* 0x000fc600078e021c */
[----:B------:R-:W-:Y:S01]  /*2260*/  STG.E desc[UR10][R28.64], R27 ;  /* 0x0000001b1c007986 */ /* 0x000fe2000c10190a */
[----:B--2---:R-:W-:-:S03]  /*2270*/  IMAD.WIDE R8, R5, 0x4, R8 ;  /* 0x0000000405087825 */ /* 0x004fc600078e0208 */
[----:B------:R-:W-:Y:S01]  /*2280*/  LDS R27, [R3+UR4+0x600] ;  /* 0x00060004031b7984 */ /* 0x000fe20008000800 */
[----:B------:R-:W-:-:S03]  /*2290*/  IMAD.WIDE R12, R5, 0x4, R8 ;  /* 0x00000004050c7825 */ /* 0x000fc600078e0208 */
[----:B------:R2:W-:Y:S04]  /*22a0*/  STG.E desc[UR10][R8.64], R23 ;  /* 0x0000001708007986 */ /* 0x0005e8000c10190a */
[----:B------:R4:W-:Y:S04]  /*22b0*/  STG.E desc[UR10][R10.64], R25 ;  /* 0x000000190a007986 */ /* 0x0009e8000c10190a */
[----:B------:R-:W5:Y:S01]  /*22c0*/  LDS R25, [R2+UR4+0x500] ;  /* 0x0005000402197984 */ /* 0x000f620008000800 */
[----:B--2---:R-:W-:-:S03]  /*22d0*/  IMAD.WIDE R8, R5, 0x4, R12 ;  /* 0x0000000405087825 */ /* 0x004fc600078e020c */
[----:B------:R-:W-:Y:S01]  /*22e0*/  STG.E desc[UR10][R12.64], R16 ;  /* 0x000000100c007986 */ /* 0x000fe2000c10190a */
[----:B----4-:R-:W-:-:S03]  /*22f0*/  IMAD.WIDE R10, R5, 0x4, R10 ;  /* 0x00000004050a7825 */ /* 0x010fc600078e020a */
[----:B------:R-:W2:Y:S01]  /*2300*/  LDS R23, [R2+UR4+0x600] ;  /* 0x0006000402177984 */ /* 0x000ea20008000800 */
[----:B------:R-:W-:-:S03]  /*2310*/  IMAD.WIDE R28, R5, 0x4, R8 ;  /* 0x00000004051c7825 */ /* 0x000fc600078e0208 */
[----:B------:R4:W-:Y:S04]  /*2320*/  STG.E desc[UR10][R10.64], R19 ;  /* 0x000000130a007986 */ /* 0x0009e8000c10190a */
[----:B------:R-:W-:Y:S04]  /*2330*/  STG.E desc[UR10][R8.64], R21 ;  /* 0x0000001508007986 */ /* 0x000fe8000c10190a */
[----:B------:R-:W2:Y:S01]  /*2340*/  LDS R21, [R3+UR4+0x700] ;  /* 0x0007000403157984 */ /* 0x000ea20008000800 */
[----:B----4-:R-:W-:-:S03]  /*2350*/  IMAD.WIDE R18, R5, 0x4, R10 ;  /* 0x0000000405127825 */ /* 0x010fc600078e020a */
[----:B------:R-:W-:Y:S01]  /*2360*/  LDS R16, [R3+UR4+0x800] ;  /* 0x0008000403107984 */ /* 0x000fe20008000800 */
[----:B------:R-:W-:-:S03]  /*2370*/  IMAD.WIDE R10, R5, 0x4, R28 ;  /* 0x00000004050a7825 */ /* 0x000fc600078e021c */
[----:B------:R4:W-:Y:S04]  /*2380*/  STG.E desc[UR10][R18.64], R20 ;  /* 0x0000001412007986 */ /* 0x0009e8000c10190a */
[----:B------:R1:W-:Y:S04]  /*2390*/  STG.E desc[UR10][R28.64], R0 ;  /* 0x000000001c007986 */ /* 0x0003e8000c10190a */
[----:B------:R-:W-:Y:S01]  /*23a0*/  LDS R9, [R2+UR4+0x800] ;  /* 0x0008000402097984 */ /* 0x000fe20008000800 */
[----:B----4-:R-:W-:-:S03]  /*23b0*/  IMAD.WIDE R18, R5, 0x4, R18 ;  /* 0x0000000405127825 */ /* 0x010fc600078e0212 */
[----:B------:R-:W-:Y:S01]  /*23c0*/  LDS R29, [R3+UR4+0x900] ;  /* 0x00090004031d7984 */ /* 0x000fe20008000800 */
[----:B-1----:R-:W-:-:S03]  /*23d0*/  LEA R0, R5, R14, 0x3 ;  /* 0x0000000e05007211 */ /* 0x002fc600078e18ff */
[----:B------:R1:W-:Y:S04]  /*23e0*/  STG.E desc[UR10][R18.64], R26 ;  /* 0x0000001a12007986 */ /* 0x0003e8000c10190a */
[----:B------:R-:W4:Y:S01]  /*23f0*/  LDS R14, [R2+UR4+0x700] ;  /* 0x00070004020e7984 */ /* 0x000f220008000800 */
[----:B------:R-:W-:-:S03]  /*2400*/  IMAD.WIDE R12, R0, 0x4, R6 ;  /* 0x00000004000c7825 */ /* 0x000fc600078e0206 */
[----:B------:R0:W-:Y:S01]  /*2410*/  STG.E desc[UR10][R10.64], R17 ;  /* 0x000000110a007986 */ /* 0x0001e2000c10190a */
[----:B------:R-:W-:-:S03]  /*2420*/  IMAD R0, R5, 0x8, R0 ;  /* 0x0000000805007824 */ /* 0x000fc600078e0200 */
[----:B------:R-:W4:Y:S01]  /*2430*/  LDS R8, [R2+UR4+0x900] ;  /* 0x0009000402087984 */ /* 0x000f220008000800 */
[----:B-1----:R-:W-:Y:S01]  /*2440*/  IMAD.WIDE R18, R4, 0x4, R6 ;  /* 0x0000000404127825 */ /* 0x002fe200078e0206 */
[C---:B------:R-:W-:Y:S02]  /*2450*/  LEA R4, R5.reuse, R4, 0x3 ;  /* 0x0000000405047211 */ /* 0x040fe400078e18ff */
[----:B------:R-:W1:Y:S01]  /*2460*/  LDS R20, [R3+UR4+0xa00] ;  /* 0x000a000403147984 */ /* 0x000e620008000800 */
[----:B0-----:R-:W-:-:S03]  /*2470*/  IMAD.WIDE R10, R5, 0x4, R12 ;  /* 0x00000004050a7825 */ /* 0x001fc600078e020c */
[----:B------:R0:W-:Y:S04]  /*2480*/  STG.E desc[UR10][R12.64], R24 ;  /* 0x000000180c007986 */ /* 0x0001e8000c10190a */
[----:B------:R5:W-:Y:S04]  /*2490*/  STG.E desc[UR10][R18.64], R22 ;  /* 0x0000001612007986 */ /* 0x000be8000c10190a */
[----:B---3--:R-:W-:Y:S04]  /*24a0*/  STG.E desc[UR10][R10.64], R15 ;  /* 0x0000000f0a007986 */ /* 0x008fe8000c10190a */
[----:B------:R-:W3:Y:S01]  /*24b0*/  LDS R17, [R2+UR4+0xa00] ;  /* 0x000a000402117984 */ /* 0x000ee20008000800 */
[----:B0-----:R-:W-:-:S03]  /*24c0*/  IMAD.WIDE R12, R5, 0x4, R10 ;  /* 0x00000004050c7825 */ /* 0x001fc600078e020a */
[----:B------:R-:W0:Y:S01]  /*24d0*/  LDS R15, [R3+UR4+0xb00] ;  /* 0x000b0004030f7984 */ /* 0x000e220008000800 */
[----:B-----5:R-:W-:-:S03]  /*24e0*/  IMAD.WIDE R18, R5, 0x4, R18 ;  /* 0x0000000405127825 */ /* 0x020fc600078e0212 */
[----:B------:R-:W5:Y:S04]  /*24f0*/  LDS R26, [R2+UR4+0xb00] ;  /* 0x000b0004021a7984 */ /* 0x000f680008000800 */
[----:B------:R2:W-:Y:S04]  /*2500*/  STG.E desc[UR10][R18.64], R25 ;  /* 0x0000001912007986 */ /* 0x0005e8000c10190a */
[----:B------:R4:W-:Y:S04]  /*2510*/  STG.E desc[UR10][R12.64], R27 ;  /* 0x0000001b0c007986 */ /* 0x0009e8000c10190a */
[----:B------:R-:W5:Y:S01]  /*2520*/  LDS R28, [R3+UR4+0xc00] ;  /* 0x000c0004031c7984 */ /* 0x000f620008000800 */
[----:B--2---:R-:W-:-:S03]  /*2530*/  IMAD.WIDE R24, R5, 0x4, R18 ;  /* 0x0000000405187825 */ /* 0x004fc600078e0212 */
[----:B------:R-:W2:Y:S01]  /*2540*/  LDS R27, [R2+UR4+0xc00] ;  /* 0x000c0004021b7984 */ /* 0x000ea20008000800 */
[----:B----4-:R-:W-:-:S03]  /*2550*/  IMAD.WIDE R12, R5, 0x4, R12 ;  /* 0x00000004050c7825 */ /* 0x010fc600078e020c */
[----:B------:R4:W-:Y:S01]  /*2560*/  STG.E desc[UR10][R24.64], R23 ;  /* 0x0000001718007986 */ /* 0x0009e2000c10190a */
[----:B------:R-:W-:-:S03]  /*2570*/  IMAD.WIDE R10, R5, 0x4, R24 ;  /* 0x00000004050a7825 */ /* 0x000fc600078e0218 */
[----:B------:R1:W-:Y:S04]  /*2580*/  STG.E desc[UR10][R12.64], R21 ;  /* 0x000000150c007986 */ /* 0x0003e8000c10190a */
[----:B------:R3:W-:Y:S01]  /*2590*/  STG.E desc[UR10][R10.64], R14 ;  /* 0x0000000e0a007986 */ /* 0x0007e2000c10190a */
[----:B------:R-:W-:-:S03]  /*25a0*/  IMAD.WIDE R18, R5, 0x4, R10 ;  /* 0x0000000405127825 */ /* 0x000fc600078e020a */
[----:B------:R-:W2:Y:S01]  /*25b0*/  LDS R21, [R3+UR4+0xd00] ;  /* 0x000d000403157984 */ /* 0x000ea20008000800 */
[----:B----4-:R-:W-:-:S03]  /*25c0*/  IMAD.WIDE R22, R5, 0x4, R12 ;  /* 0x0000000405167825 */ /* 0x010fc600078e020c */
[----:B------:R-:W-:Y:S01]  /*25d0*/  LDS R14, [R2+UR4+0xe00] ;  /* 0x000e0004020e7984 */ /* 0x000fe20008000800 */
[----:B-1----:R-:W-:-:S03]  /*25e0*/  IMAD.WIDE R12, R5, 0x4, R18 ;  /* 0x00000004050c7825 */ /* 0x002fc600078e0212 */
[----:B------:R1:W-:Y:S01]  /*25f0*/  STG.E desc[UR10][R22.64], R16 ;  /* 0x0000001016007986 */ /* 0x0003e2000c10190a */
[----:B---3--:R-:W-:-:S03]  /*2600*/  IMAD.WIDE R10, R5, 0x4, R22 ;  /* 0x00000004050a7825 */ /* 0x008fc600078e0216 */
[----:B------:R3:W-:Y:S01]  /*2610*/  STG.E desc[UR10][R18.64], R9 ;  /* 0x0000000912007986 */ /* 0x0007e2000c10190a */
[----:B------:R-:W-:-:S03]  /*2620*/  IMAD.WIDE R24, R5, 0x4, R10 ;  /* 0x0000000405187825 */ /* 0x000fc600078e020a */
[----:B------:R-:W4:Y:S04]  /*2630*/  LDS R9, [R2+UR4+0xd00] ;  /* 0x000d000402097984 */ /* 0x000f280008000800 */
[----:B------:R-:W4:Y:S01]  /*2640*/  LDS R16, [R3+UR4+0xe00] ;  /* 0x000e000403107984 */ /* 0x000f220008000800 */
[----:B-1----:R-:W-:-:S03]  /*2650*/  IMAD.WIDE R22, R5, 0x4, R12 ;  /* 0x0000000405167825 */ /* 0x002fc600078e020c */
[----:B------:R-:W-:Y:S01]  /*2660*/  STG.E desc[UR10][R10.64], R29 ;  /* 0x0000001d0a007986 */ /* 0x000fe2000c10190a */
[----:B---3--:R-:W-:-:S03]  /*2670*/  IMAD.WIDE R18, R5, 0x4, R22 ;  /* 0x0000000405127825 */ /* 0x008fc600078e0216 */
[----:B------:R1:W-:Y:S04]  /*2680*/  STG.E desc[UR10][R12.64], R8 ;  /* 0x000000080c007986 */ /* 0x0003e8000c10190a */
[----:B------:R-:W3:Y:S04]  /*2690*/  LDS R10, [R3+UR4+0xf00] ;  /* 0x000f0004030a7984 */ /* 0x000ee80008000800 */
[----:B------:R0:W-:Y:S04]  /*26a0*/  STG.E desc[UR10][R24.64], R20 ;  /* 0x0000001418007986 */ /* 0x0001e8000c10190a */
[----:B------:R-:W3:Y:S01]  /*26b0*/  LDS R8, [R2+UR4+0xf00] ;  /* 0x000f000402087984 */ /* 0x000ee20008000800 */
[----:B-1----:R-:W-:Y:S01]  /*26c0*/  IMAD.WIDE R12, R0, 0x4, R6 ;  /* 0x00000004000c7825 */ /* 0x002fe200078e0206 */
[----:B------:R-:W-:-:S02]  /*26d0*/  LEA R0, R5, R0, 0x3 ;  /* 0x0000000005007211 */ /* 0x000fc400078e18ff */
[----:B------:R1:W-:Y:S01]  /*26e0*/  STG.E desc[UR10][R22.64], R17 ;  /* 0x0000001116007986 */ /* 0x0003e2000c10190a */
[----:B0-----:R-:W-:-:S03]  /*26f0*/  IMAD.WIDE R24, R5, 0x4, R24 ;  /* 0x0000000405187825 */ /* 0x001fc600078e0218 */
[----:B------:R-:W0:Y:S04]  /*2700*/  LDS R29, [R3+UR4+0x1000] ;  /* 0x00100004031d7984 */ /* 0x000e280008000800 */
[----:B------:R5:W-:Y:S01]  /*2710*/  STG.E desc[UR10][R24.64], R15 ;  /* 0x0000000f18007986 */ /* 0x000be2000c10190a */
[----:B-1----:R-:W-:-:S03]  /*2720*/  IMAD.WIDE R22, R4, 0x4, R6 ;  /* 0x0000000404167825 */ /* 0x002fc600078e0206 */
[----:B------:R-:W1:Y:S01]  /*2730*/  LDS R15, [R2+UR4+0x1000] ;  /* 0x00100004020f7984 */ /* 0x000e620008000800 */
[----:B------:R-:W-:-:S03]  /*2740*/  IMAD R4, R5, 0x8, R4 ;  /* 0x0000000805047824 */ /* 0x000fc600078e0204 */
[----:B------:R-:W1:Y:S04]  /*2750*/  LDS R20, [R3+UR4+0x1100] ;  /* 0x0011000403147984 */ /* 0x000e680008000800 */
[----:B------:R-:W1:Y:S01]  /*2760*/  LDS R17, [R2+UR4+0x1100] ;  /* 0x0011000402117984 */ /* 0x000e620008000800 */
[----:B-----5:R-:W-:-:S03]  /*2770*/  IMAD.WIDE R24, R5, 0x4, R12 ;  /* 0x0000000405187825 */ /* 0x020fc600078e020c */
[----:B------:R-:W5:Y:S04]  /*2780*/  LDS R11, [R3+UR4+0x1200] ;  /* 0x00120004030b7984 */ /* 0x000f680008000800 */
[----:B------:R4:W-:Y:S04]  /*2790*/  STG.E desc[UR10][R18.64], R26 ;  /* 0x0000001a12007986 */ /* 0x0009e8000c10190a */
[----:B------:R-:W-:Y:S04]  /*27a0*/  STG.E desc[UR10][R12.64], R28 ;  /* 0x0000001c0c007986 */ /* 0x000fe8000c10190a */
[----:B--2---:R2:W-:Y:S04]  /*27b0*/  STG.E desc[UR10][R22.64], R27 ;  /* 0x0000001b16007986 */ /* 0x0045e8000c10190a */
[----:B------:R-:W5:Y:S01]  /*27c0*/  LDS R26, [R2+UR4+0x1200] ;  /* 0x00120004021a7984 */ /* 0x000f620008000800 */
[----:B----4-:R-:W-:-:S03]  /*27d0*/  IMAD.WIDE R18, R5, 0x4, R24 ;  /* 0x0000000405127825 */ /* 0x010fc600078e0218 */
[----:B------:R4:W-:Y:S01]  /*27e0*/  STG.E desc[UR10][R24.64], R21 ;  /* 0x0000001518007986 */ /* 0x0009e2000c10190a */
[----:B--2---:R-:W-:-:S03]  /*27f0*/  IMAD.WIDE R22, R5, 0x4, R22 ;  /* 0x0000000405167825 */ /* 0x004fc600078e0216 */
[----:B------:R-:W2:Y:S04]  /*2800*/  LDS R27, [R3+UR4+0x1300] ;  /* 0x00130004031b7984 */ /* 0x000ea80008000800 */
[----:B------:R-:W-:Y:S01]  /*2810*/  STG.E desc[UR10][R22.64], R9 ;  /* 0x0000000916007986 */ /* 0x000fe2000c10190a */
[----:B------:R-:W-:-:S03]  /*2820*/  IMAD.WIDE R12, R5, 0x4, R22 ;  /* 0x00000004050c7825 */ /* 0x000fc600078e0216 */
[----:B------:R-:W2:Y:S01]  /*2830*/  LDS R28, [R2+UR4+0x1300] ;  /* 0x00130004021c7984 */ /* 0x000ea20008000800 */
[----:B----4-:R-:W-:-:S03]  /*2840*/  IMAD.WIDE R24, R5, 0x4, R18 ;  /* 0x0000000405187825 */ /* 0x010fc600078e0212 */
[----:B------:R-:W4:Y:S04]  /*2850*/  LDS R9, [R3+UR4+0x1400] ;  /* 0x0014000403097984 */ /* 0x000f280008000800 */
[----:B------:R-:W4:Y:S04]  /*2860*/  LDS R21, [R2+UR4+0x1400] ;  /* 0x0014000402157984 */ /* 0x000f280008000800 */
[----:B------:R-:W-:Y:S04]  /*2870*/  STG.E desc[UR10][R18.64], R16 ;  /* 0x0000001012007986 */ /* 0x000fe8000c10190a */
[----:B------:R0:W-:Y:S04]  /*2880*/  STG.E desc[UR10][R12.64], R14 ;  /* 0x0000000e0c007986 */ /* 0x0001e8000c10190a */
[----:B---3--:R3:W-:Y:S04]  /*2890*/  STG.E desc[UR10][R24.64], R10 ;  /* 0x0000000a18007986 */ /* 0x0087e8000c10190a */
[----:B------:R-:W4:Y:S01]  /*28a0*/  LDS R14, [R3+UR4+0x1500] ;  /* 0x00150004030e7984 */ /* 0x000f220008000800 */
[----:B0-----:R-:W-:-:S03]  /*28b0*/  IMAD.WIDE R12, R5, 0x4, R12 ;  /* 0x00000004050c7825 */ /* 0x001fc600078e020c */
[----:B------:R-:W0:Y:S01]  /*28c0*/  LDS R16, [R2+UR4+0x1500] ;  /* 0x0015000402107984 */ /* 0x000e220008000800 */
[----:B---3--:R-:W-:-:S03]  /*28d0*/  IMAD.WIDE R24, R5, 0x4, R24 ;  /* 0x0000000405187825 */ /* 0x008fc600078e0218 */
[----:B------:R3:W-:Y:S01]  /*28e0*/  STG.E desc[UR10][R12.64], R8 ;  /* 0x000000080c007986 */ /* 0x0007e2000c10190a */
[----:B------:R-:W-:-:S03]  /*28f0*/  IMAD.WIDE R18, R5, 0x4, R12 ;  /* 0x0000000405127825 */ /* 0x000fc600078e020c */
[----:B------:R5:W-:Y:S01]  /*2900*/  STG.E desc[UR10][R24.64], R29 ;  /* 0x0000001d18007986 */ /* 0x000be2000c10190a */
[----:B------:R-:W-:-:S03]  /*2910*/  IMAD.WIDE R22, R5, 0x4, R24 ;  /* 0x0000000405167825 */ /* 0x000fc600078e0218 */
[----:B-1----:R1:W-:Y:S04]  /*2920*/  STG.E desc[UR10][R18.64], R15 ;  /* 0x0000000f12007986 */ /* 0x0023e8000c10190a */
[----:B------:R-:W0:Y:S01]  /*2930*/  LDS R15, [R3+UR4+0x1600] ;  /* 0x00160004030f7984 */ /* 0x000e220008000800 */
[----:B---3--:R-:W-:-:S03]  /*2940*/  IMAD.WIDE R12, R5, 0x4, R22 ;  /* 0x00000004050c7825 */ /* 0x008fc600078e0216 */
[----:B------:R-:W-:Y:S01]  /*2950*/  STG.E desc[UR10][R22.64], R20 ;  /* 0x0000001416007986 */ /* 0x000fe2000c10190a */
[----:B-----5:R-:W-:-:S03]  /*2960*/  IMAD.WIDE R24, R5, 0x4, R12 ;  /* 0x0000000405187825 */ /* 0x020fc600078e020c */
[----:B------:R-:W-:Y:S01]  /*2970*/  LDS R8, [R3+UR4+0x1700] ;  /* 0x0017000403087984 */ /* 0x000fe20008000800 */
[----:B-1----:R-:W-:-:S03]  /*2980*/  IMAD.WIDE R18, R5, 0x4, R18 ;  /* 0x0000000405127825 */ /* 0x002fc600078e0212 */
[----:B------:R-:W-:Y:S04]  /*2990*/  LDS R29, [R2+UR4+0x1700] ;  /* 0x00170004021d7984 */ /* 0x000fe80008000800 */
[----:B------:R-:W-:Y:S04]  /*29a0*/  STG.E desc[UR10][R18.64], R17 ;  /* 0x0000001112007986 */ /* 0x000fe8000c10190a */
[----:B------:R-:W1:Y:S04]  /*29b0*/  LDS R17, [R2+UR4+0x1600] ;  /* 0x0016000402117984 */ /* 0x000e680008000800 */
[----:B------:R3:W-:Y:S04]  /*29c0*/  STG.E desc[UR10][R12.64], R11 ;  /* 0x0000000b0c007986 */ /* 0x0007e8000c10190a */
[----:B------:R-:W-:Y:S01]  /*29d0*/  LDS R20, [R3+UR4+0x1900] ;  /* 0x0019000403147984 */ /* 0x000fe20008000800 */
[----:B---3--:R-:W-:-:S04]  /*29e0*/  IMAD.WIDE R10, R5, 0x4, R18 ;  /* 0x00000004050a7825 */ /* 0x008fc800078e0212 */
[----:B------:R-:W-:Y:S01]  /*29f0*/  IMAD.WIDE R18, R0, 0x4, R6 ;  /* 0x0000000400127825 */ /* 0x000fe200078e0206 */
[----:B------:R-:W-:Y:S03]  /*2a00*/  STG.E desc[UR10][R10.64], R26 ;  /* 0x0000001a0a007986 */ /* 0x000fe6000c10190a */
[C---:B------:R-:W-:Y:S01]  /*2a10*/  IMAD.WIDE R22, R5.reuse, 0x4, R10 ;  /* 0x0000000405167825 */ /* 0x040fe200078e020a */
[----:B--2---:R2:W-:Y:S03]  /*2a20*/  STG.E desc[UR10][R24.64], R27 ;  /* 0x0000001b18007986 */ /* 0x0045e6000c10190a */
[----:B------:R-:W-:Y:S01]  /*2a30*/  IMAD.WIDE R12, R4, 0x4, R6 ;  /* 0x00000004040c7825 */ /* 0x000fe200078e0206 */
[----:B------:R3:W-:Y:S01]  /*2a40*/  STG.E desc[UR10][R22.64], R28 ;  /* 0x0000001c16007986 */ /* 0x0007e2000c10190a */
[----:B------:R-:W-:-:S03]  /*2a50*/  LEA R4, R5, R4, 0x3 ;  /* 0x0000000405047211 */ /* 0x000fc600078e18ff */
[----:B----4-:R-:W-:Y:S04]  /*2a60*/  STG.E desc[UR10][R18.64], R9 ;  /* 0x0000000912007986 */ /* 0x010fe8000c10190a */
[----:B------:R-:W4:Y:S01]  /*2a70*/  LDS R27, [R3+UR4+0x1800] ;  /* 0x00180004031b7984 */ /* 0x000f220008000800 */
[----:B--2---:R-:W-:-:S03]  /*2a80*/  IMAD.WIDE R24, R5, 0x4, R18 ;  /* 0x0000000405187825 */ /* 0x004fc600078e0212 */
[----:B------:R-:W-:Y:S01]  /*2a90*/  STG.E desc[UR10][R12.64], R21 ;  /* 0x000000150c007986 */ /* 0x000fe2000c10190a */
[----:B---3--:R-:W-:-:S03]  /*2aa0*/  IMAD.WIDE R22, R5, 0x4, R12 ;  /* 0x0000000405167825 */ /* 0x008fc600078e020c */
[----:B------:R-:W2:Y:S04]  /*2ab0*/  LDS R21, [R2+UR4+0x1800] ;  /* 0x0018000402157984 */ /* 0x000ea80008000800 */
[----:B------:R-:W3:Y:S04]  /*2ac0*/  LDS R9, [R2+UR4+0x1900] ;  /* 0x0019000402097984 */ /* 0x000ee80008000800 */
[----:B------:R-:W5:Y:S04]  /*2ad0*/  LDS R11, [R3+UR4+0x1a00] ;  /* 0x001a0004030b7984 */ /* 0x000f680008000800 */
[----:B------:R-:W5:Y:S04]  /*2ae0*/  LDS R10, [R2+UR4+0x1a00] ;  /* 0x001a0004020a7984 */ /* 0x000f680008000800 */
[----:B------:R-:W5:Y:S04]  /*2af0*/  LDS R26, [R3+UR4+0x1b00] ;  /* 0x001b0004031a7984 */ /* 0x000f680008000800 */
[----:B------:R-:W5:Y:S01]  /*2b00*/  LDS R28, [R2+UR4+0x1b00] ;  /* 0x001b0004021c7984 */ /* 0x000f620008000800 */
[----:B------:R-:W-:-:S03]  /*2b10*/  UIADD3 UR4, UPT, UPT, UR4, 0x2000, URZ ;  /* 0x0000200004047890 */ /* 0x000fc6000fffe0ff */
[----:B------:R1:W-:Y:S01]  /*2b20*/  STG.E desc[UR10][R24.64], R14 ;  /* 0x0000000e18007986 */ /* 0x0003e2000c10190a */
[----:B------:R-:W-:-:S03]  /*2b30*/  UISETP.NE.AND UP0, UPT, UR4, 0x4400, UPT ;  /* 0x000044000400788c */ /* 0x000fc6000bf05270 */
[----:B0-----:R0:W-:Y:S01]  /*2b40*/  STG.E desc[UR10][R22.64], R16 ;  /* 0x0000001016007986 */ /* 0x0011e2000c10190a */
[----:B-1----:R-:W-:-:S04]  /*2b50*/  IMAD.WIDE R24, R5, 0x4, R24 ;  /* 0x0000000405187825 */ /* 0x002fc800078e0218 */
[C---:B0-----:R-:W-:Y:S01]  /*2b60*/  IMAD.WIDE R22, R5.reuse, 0x4, R22 ;  /* 0x0000000405167825 */ /* 0x041fe200078e0216 */
[----:B------:R0:W-:Y:S03]  /*2b70*/  STG.E desc[UR10][R24.64], R15 ;  /* 0x0000000f18007986 */ /* 0x0001e6000c10190a */
[C---:B------:R-:W-:Y:S01]  /*2b80*/  IMAD.WIDE R12, R5.reuse, 0x4, R24 ;  /* 0x00000004050c7825 */ /* 0x040fe200078e0218 */
[----:B------:R1:W-:Y:S04]  /*2b90*/  STG.E desc[UR10][R22.64], R17 ;  /* 0x0000001116007986 */ /* 0x0003e8000c10190a */
[----:B------:R3:W-:Y:S01]  /*2ba0*/  STG.E desc[UR10][R12.64], R8 ;  /* 0x000000080c007986 */ /* 0x0007e2000c10190a */
[----:B0-----:R-:W-:-:S04]  /*2bb0*/  IMAD.WIDE R14, R5, 0x4, R22 ;  /* 0x00000004050e7825 */ /* 0x001fc800078e0216 */
[C---:B-1----:R-:W-:Y:S01]  /*2bc0*/  IMAD.WIDE R16, R5.reuse, 0x4, R12 ;  /* 0x0000000405107825 */ /* 0x042fe200078e020c */
[----:B------:R0:W-:Y:S03]  /*2bd0*/  STG.E desc[UR10][R14.64], R29 ;  /* 0x0000001d0e007986 */ /* 0x0001e6000c10190a */
[C---:B------:R-:W-:Y:S01]  /*2be0*/  IMAD.WIDE R18, R5.reuse, 0x4, R14 ;  /* 0x0000000405127825 */ /* 0x040fe200078e020e */
[----:B----4-:R-:W-:Y:S03]  /*2bf0*/  STG.E desc[UR10][R16.64], R27 ;  /* 0x0000001b10007986 */ /* 0x010fe6000c10190a */
[C---:B------:R-:W-:Y:S01]  /*2c00*/  IMAD.WIDE R22, R5.reuse, 0x4, R16 ;  /* 0x0000000405167825 */ /* 0x040fe200078e0210 */
[----:B--2---:R1:W-:Y:S03]  /*2c10*/  STG.E desc[UR10][R18.64], R21 ;  /* 0x0000001512007986 */ /* 0x0043e6000c10190a */
[C---:B---3--:R-:W-:Y:S01]  /*2c20*/  IMAD.WIDE R12, R5.reuse, 0x4, R18 ;  /* 0x00000004050c7825 */ /* 0x048fe200078e0212 */
[----:B------:R-:W-:Y:S03]  /*2c30*/  STG.E desc[UR10][R22.64], R20 ;  /* 0x0000001416007986 */ /* 0x000fe6000c10190a */
[C---:B0-----:R-:W-:Y:S01]  /*2c40*/  IMAD.WIDE R14, R5.reuse, 0x4, R22 ;  /* 0x00000004050e7825 */ /* 0x041fe200078e0216 */
[----:B------:R-:W-:Y:S03]  /*2c50*/  STG.E desc[UR10][R12.64], R9 ;  /* 0x000000090c007986 */ /* 0x000fe6000c10190a */
[C---:B------:R-:W-:Y:S01]  /*2c60*/  IMAD.WIDE R24, R5.reuse, 0x4, R12 ;  /* 0x0000000405187825 */ /* 0x040fe200078e020c */
[----:B-----5:R0:W-:Y:S03]  /*2c70*/  STG.E desc[UR10][R14.64], R11 ;  /* 0x0000000b0e007986 */ /* 0x0201e6000c10190a */
[C---:B-1----:R-:W-:Y:S01]  /*2c80*/  IMAD.WIDE R18, R5.reuse, 0x4, R14 ;  /* 0x0000000405127825 */ /* 0x042fe200078e020e */
[----:B------:R1:W-:Y:S03]  /*2c90*/  STG.E desc[UR10][R24.64], R10 ;  /* 0x0000000a18007986 */ /* 0x0003e6000c10190a */
[C---:B------:R-:W-:Y:S01]  /*2ca0*/  IMAD.WIDE R16, R5.reuse, 0x4, R24 ;  /* 0x0000000405107825 */ /* 0x040fe200078e0218 */
[----:B------:R1:W-:Y:S04]  /*2cb0*/  STG.E desc[UR10][R18.64], R26 ;  /* 0x0000001a12007986 */ /* 0x0003e8000c10190a */
[----:B------:R1:W-:Y:S01]  /*2cc0*/  STG.E desc[UR10][R16.64], R28 ;  /* 0x0000001c10007986 */ /* 0x0003e2000c10190a */
[----:B0-----:R-:W-:Y:S01]  /*2cd0*/  LEA R14, R5, R0, 0x3 ;  /* 0x00000000050e7211 */ /* 0x001fe200078e18ff */
[----:B------:R-:W-:Y:S06]  /*2ce0*/  BRA.U UP0, `(.L_x_8) ;  /* 0xfffffff100d47547 */ /* 0x000fec000b83ffff */
[----:B------:R-:W-:Y:S05]  /*2cf0*/  EXIT ;  /* 0x000000000000794d */ /* 0x000fea0003800000 */
.L_x_9:
        /* <DEDUP_REMOVED lines=16> */
.L_x_14:


//--------------------- .text._Z6Phase1Piii       --------------------------
	.section	.text._Z6Phase1Piii,"ax",@progbits
	.align	128
        .global         _Z6Phase1Piii
        .type           _Z6Phase1Piii,@function
        .size           _Z6Phase1Piii,(.L_x_15 - _Z6Phase1Piii)
        .other          _Z6Phase1Piii,@"STO_CUDA_ENTRY STV_DEFAULT"
_Z6Phase1Piii:
.text._Z6Phase1Piii:
[----:B------:R-:W-:Y:S01]  /*0000*/  LDC R1, c[0x0][0x37c] ;  /* 0x0000df00ff017b82 */ /* 0x000fe20000000800 */
[----:B------:R-:W0:Y:S07]  /*0010*/  S2R R0, SR_TID.X ;  /* 0x0000000000007919 */ /* 0x000e2e0000002100 */
[----:B------:R-:W1:Y:S01]  /*0020*/  LDC.64 R62, c[0x0][0x388] ;  /* 0x0000e200ff3e7b82 */ /* 0x000e620000000a00 */
[----:B------:R-:W2:Y:S07]  /*0030*/  LDCU.64 UR8, c[0x0][0x358] ;  /* 0x00006b00ff0877ac */ /* 0x000eae0008000a00 */
[----:B------:R-:W3:Y:S01]  /*0040*/  LDC.64 R12, c[0x0][0x380] ;  /* 0x0000e000ff0c7b82 */ /* 0x000ee20000000a00 */
[----:B-1----:R-:W-:-:S05]  /*0050*/  IMAD R3, R62, R63, R62 ;  /* 0x0000003f3e037224 */ /* 0x002fca00078e023e */
[----:B0-----:R-:W-:-:S05]  /*0060*/  LEA R3, R3, R0, 0x6 ;  /* 0x0000000003037211 */ /* 0x001fca00078e30ff */
[----:B---3--:R-:W-:-:S04]  /*0070*/  IMAD.WIDE R12, R3, 0x4, R12 ;  /* 0x00000004030c7825 */ /* 0x008fc800078e020c */
[----:B------:R-:W-:-:S05]  /*0080*/  IMAD.WIDE R64, R63, 0x4, R12 ;  /* 0x000000043f407825 */ /* 0x000fca00078e020c */
[----:B--2---:R-:W2:Y:S01]  /*0090*/  LDG.E R55, desc[UR8][R64.64] ;  /* 0x0000000840377981 */ /* 0x004ea2000c1e1900 */
[----:B------:R-:W-:-:S05]  /*00a0*/  IMAD.WIDE R2, R63, 0x4, R64 ;  /* 0x000000043f027825 */ /* 0x000fca00078e0240 */
[----:B------:R0:W3:Y:S01]  /*00b0*/  LDG.E R41, desc[UR8][R2.64] ;  /* 0x0000000802297981 */ /* 0x0000e2000c1e1900 */
[----:B------:R-:W-:-:S05]  /*00c0*/  IMAD.WIDE R76, R63, 0x4, R2 ;  /* 0x000000043f4c7825 */ /* 0x000fca00078e0202 */
[----:B------:R-:W4:Y:S01]  /*00d0*/  LDG.E R54, desc[UR8][R76.64] ;  /* 0x000000084c367981 */ /* 0x000f22000c1e1900 */
[----:B------:R-:W-:-:S05]  /*00e0*/  IMAD.WIDE R92, R63, 0x4, R76 ;  /* 0x000000043f5c7825 */ /* 0x000fca00078e024c */
[----:B------:R-:W5:Y:S01]  /*00f0*/  LDG.E R57, desc[UR8][R92.64] ;  /* 0x000000085c397981 */ /* 0x000f62000c1e1900 */
[----:B------:R-:W-:Y:S01]  /*0100*/  IMAD.WIDE R68, R63, 0x4, R92 ;  /* 0x000000043f447825 */ /* 0x000fe200078e025c */
[----:B------:R-:W1:Y:S01]  /*0110*/  S2UR UR5, SR_CgaCtaId ;  /* 0x00000000000579c3 */ /* 0x000e620000008800 */
[----:B------:R-:W-:-:S03]  /*0120*/  UMOV UR4, 0x400 ;  /* 0x0000040000047882 */ /* 0x000fc60000000000 */
[----:B------:R-:W4:Y:S01]  /*0130*/  LDG.E R79, desc[UR8][R68.64] ;  /* 0x00000008444f7981 */ /* 0x000f22000c1e1900 */
[----:B------:R-:W-:-:S05]  /*0140*/  IMAD.WIDE R66, R63, 0x4, R68 ;  /* 0x000000043f427825 */ /* 0x000fca00078e0244 */
[----:B------:R-:W2:Y:S01]  /*0150*/  LDG.E R59, desc[UR8][R66.64] ;  /* 0x00000008423b7981 */ /* 0x000ea2000c1e1900 */
[----:B------:R-:W-:-:S05]  /*0160*/  IMAD.WIDE R72, R63, 0x4, R66 ;  /* 0x000000043f487825 */ /* 0x000fca00078e0242 */
[----:B------:R-:W4:Y:S01]  /*0170*/  LDG.E R78, desc[UR8][R72.64] ;  /* 0x00000008484e7981 */ /* 0x000f22000c1e1900 */
[----:B------:R-:W-:-:S05]  /*0180*/  IMAD.WIDE R10, R63, 0x4, R72 ;  /* 0x000000043f0a7825 */ /* 0x000fca00078e0248 */
[----:B------:R-:W4:Y:S01]  /*0190*/  LDG.E R91, desc[UR8][R10.64] ;  /* 0x000000080a5b7981 */ /* 0x000f22000c1e1900 */
[----:B------:R-:W-:-:S05]  /*01a0*/  IMAD.WIDE R20, R63, 0x4, R10 ;  /* 0x000000043f147825 */ /* 0x000fca00078e020a */
[----:B------:R0:W2:Y:S01]  /*01b0*/  LDG.E R43, desc[UR8][R20.64] ;  /* 0x00000008142b7981 */ /* 0x0000a2000c1e1900 */
[----:B------:R-:W-:-:S05]  /*01c0*/  IMAD.WIDE R22, R63, 0x4, R20 ;  /* 0x000000043f167825 */ /* 0x000fca00078e0214 */
[----:B------:R0:W4:Y:S01]  /*01d0*/  LDG.E R42, desc[UR8][R22.64] ;  /* 0x00000008162a7981 */ /* 0x000122000c1e1900 */
[----:B------:R-:W-:Y:S01]  /*01e0*/  IMAD.WIDE R6, R63, 0x4, R22 ;  /* 0x000000043f067825 */ /* 0x000fe200078e0216 */
[----:B-1----:R-:W-:-:S04]  /*01f0*/  ULEA UR4, UR5, UR4, 0x18 ;  /* 0x0000000405047291 */ /* 0x002fc8000f8ec0ff */
[----:B------:R-:W4:Y:S01]  /*0200*/  LDG.E R58, desc[UR8][R6.64] ;  /* 0x00000008063a7981 */ /* 0x000f22000c1e1900 */
[----:B------:R-:W-:-:S05]  /*0210*/  IMAD.WIDE R8, R63, 0x4, R6 ;  /* 0x000000043f087825 */ /* 0x000fca00078e0206 */
[----:B------:R-:W4:Y:S01]  /*0220*/  LDG.E R61, desc[UR8][R8.64] ;  /* 0x00000008083d7981 */ /* 0x000f22000c1e1900 */
[----:B------:R-:W-:-:S04]  /*0230*/  IMAD.WIDE R4, R63, 0x4, R8 ;  /* 0x000000043f047825 */ /* 0x000fc800078e0208 */
[----:B------:R-:W-:Y:S01]  /*0240*/  IMAD.WIDE R70, R63, 0x4, R4 ;  /* 0x000000043f467825 */ /* 0x000fe200078e0204 */
[----:B------:R-:W-:-:S04]  /*0250*/  LEA R0, R0, UR4, 0x2 ;  /* 0x0000000400007c11 */ /* 0x000fc8000f8e10ff */
[----:B------:R-:W4:Y:S01]  /*0260*/  LDG.E R90, desc[UR8][R70.64] ;  /* 0x00000008465a7981 */ /* 0x000f22000c1e1900 */
[----:B------:R-:W-:-:S05]  /*0270*/  IMAD.WIDE R74, R63, 0x4, R70 ;  /* 0x000000043f4a7825 */ /* 0x000fca00078e0246 */
[----:B------:R-:W4:Y:S01]  /*0280*/  LDG.E R62, desc[UR8][R74.64] ;  /* 0x000000084a3e7981 */ /* 0x000f22000c1e1900 */
[----:B------:R-:W-:-:S05]  /*0290*/  IMAD.WIDE R86, R63, 0x4, R74 ;  /* 0x000000043f567825 */ /* 0x000fca00078e024a */
[----:B------:R-:W4:Y:S01]  /*02a0*/  LDG.E R60, desc[UR8][R86.64] ;  /* 0x00000008563c7981 */ /* 0x000f22000c1e1900 */
[----:B------:R-:W-:-:S04]  /*02b0*/  IMAD.WIDE R84, R63, 0x4, R86 ;  /* 0x000000043f547825 */ /* 0x000fc800078e0256 */
[----:B------:R-:W-:-:S04]  /*02c0*/  IMAD.WIDE R80, R63, 0x4, R84 ;  /* 0x000000043f507825 */ /* 0x000fc800078e0254 */
[----:B------:R-:W-:-:S05]  /*02d0*/  IMAD.WIDE R24, R63, 0x4, R80 ;  /* 0x000000043f187825 */ /* 0x000fca00078e0250 */
[----:B------:R1:W4:Y:S01]  /*02e0*/  LDG.E R44, desc[UR8][R24.64] ;  /* 0x00000008182c7981 */ /* 0x000322000c1e1900 */
[----:B------:R-:W-:-:S04]  /*02f0*/  IMAD.WIDE R88, R63, 0x4, R24 ;  /* 0x000000043f587825 */ /* 0x000fc800078e0218 */
[C---:B------:R-:W-:Y:S02]  /*0300*/  IMAD.WIDE R14, R63.reuse, 0x4, R88 ;  /* 0x000000043f0e7825 */ /* 0x040fe400078e0258 */
[----:B------:R-:W4:Y:S02]  /*0310*/  LDG.E R88, desc[UR8][R88.64] ;  /* 0x0000000858587981 */ /* 0x000f24000c1e1900 */
[----:B------:R-:W-:-:S05]  /*0320*/  IMAD.WIDE R26, R63, 0x4, R14 ;  /* 0x000000043f1a7825 */ /* 0x000fca00078e020e */
[----:B------:R-:W4:Y:S01]  /*0330*/  LDG.E R45, desc[UR8][R26.64] ;  /* 0x000000081a2d7981 */ /* 0x000f22000c1e1900 */
[----:B------:R-:W-:-:S03]  /*0340*/  IMAD.WIDE R28, R63, 0x4, R26 ;  /* 0x000000043f1c7825 */ /* 0x000fc600078e021a */
[----:B------:R-:W4:Y:S01]  /*0350*/  LDG.E R89, desc[UR8][R12.64] ;  /* 0x000000080c597981 */ /* 0x000f22000c1e1900 */
[----:B------:R-:W-:-:S03]  /*0360*/  IMAD.WIDE R30, R63, 0x4, R28 ;  /* 0x000000043f1e7825 */ /* 0x000fc600078e021c */
[----:B------:R-:W4:Y:S04]  /*0370*/  LDG.E R46, desc[UR8][R28.64] ;  /* 0x000000081c2e7981 */ /* 0x000f28000c1e1900 */
[----:B------:R1:W4:Y:S01]  /*0380*/  LDG.E R47, desc[UR8][R30.64] ;  /* 0x000000081e2f7981 */ /* 0x000322000c1e1900 */
[----:B------:R-:W-:-:S05]  /*0390*/  IMAD.WIDE R32, R63, 0x4, R30 ;  /* 0x000000043f207825 */ /* 0x000fca00078e021e */
        /* <DEDUP_REMOVED lines=8> */
[----:B------:R-:W4:Y:S01]  /*0420*/  LDG.E R51, desc[UR8][R38.64] ;  /* 0x0000000826337981 */ /* 0x000f22000c1e1900 */
[----:B0-----:R-:W-:-:S05]  /*0430*/  IMAD.WIDE R2, R63, 0x4, R38 ;  /* 0x000000043f027825 */ /* 0x001fca00078e0226 */
[----:B------:R-:W4:Y:S01]  /*0440*/  LDG.E R52, desc[UR8][R2.64] ;  /* 0x0000000802347981 */ /* 0x000f22000c1e1900 */
[----:B------:R-:W-:-:S05]  /*0450*/  IMAD.WIDE R20, R63, 0x4, R2 ;  /* 0x000000043f147825 */ /* 0x000fca00078e0202 */
[----:B------:R0:W4:Y:S01]  /*0460*/  LDG.E R53, desc[UR8][R20.64] ;  /* 0x0000000814357981 */ /* 0x000122000c1e1900 */
[----:B------:R-:W-:-:S03]  /*0470*/  IMAD.WIDE R22, R63, 0x4, R20 ;  /* 0x000000043f167825 */ /* 0x000fc600078e0214 */
[----:B------:R-:W4:Y:S01]  /*0480*/  LDG.E R3, desc[UR8][R4.64] ;  /* 0x0000000804037981 */ /* 0x000f22000c1e1900 */
[----:B-1----:R-:W-:-:S03]  /*0490*/  IMAD.WIDE R24, R63, 0x4, R22 ;  /* 0x000000043f187825 */ /* 0x002fc600078e0216 */
[----:B------:R1:W4:Y:S04]  /*04a0*/  LDG.E R82, desc[UR8][R22.64] ;  /* 0x0000000816527981 */ /* 0x000328000c1e1900 */
[----:B------:R1:W4:Y:S01]  /*04b0*/  LDG.E R83, desc[UR8][R24.64] ;  /* 0x0000000818537981 */ /* 0x000322000c1e1900 */
[----:B------:R-:W-:-:S05]  /*04c0*/  IMAD.WIDE R30, R63, 0x4, R24 ;  /* 0x000000043f1e7825 */ /* 0x000fca00078e0218 */
[----:B------:R-:W4:Y:S01]  /*04d0*/  LDG.E R2, desc[UR8][R30.64] ;  /* 0x000000081e027981 */ /* 0x000f22000c1e1900 */
[----:B------:R-:W-:-:S05]  /*04e0*/  IMAD.WIDE R28, R63, 0x4, R30 ;  /* 0x000000043f1c7825 */ /* 0x000fca00078e021e */
[----:B------:R1:W4:Y:S01]  /*04f0*/  LDG.E R56, desc[UR8][R28.64] ;  /* 0x000000081c387981 */ /* 0x000322000c1e1900 */
[----:B0-----:R-:W-:-:S04]  /*0500*/  IMAD.WIDE R20, R63, 0x4, R28 ;  /* 0x000000043f147825 */ /* 0x001fc800078e021c */
[----:B-1----:R-:W-:-:S04]  /*0510*/  IMAD.WIDE R22, R63, 0x4, R20 ;  /* 0x000000043f167825 */ /* 0x002fc800078e0214 */
[----:B------:R-:W-:-:S04]  /*0520*/  IMAD.WIDE R24, R63, 0x4, R22 ;  /* 0x000000043f187825 */ /* 0x000fc800078e0216 */
[----:B------:R-:W-:-:S04]  /*0530*/  IMAD.WIDE R26, R63, 0x4, R24 ;  /* 0x000000043f1a7825 */ /* 0x000fc800078e0218 */
[----:B------:R-:W-:-:S04]  /*0540*/  IMAD.WIDE R28, R63, 0x4, R26 ;  /* 0x000000043f1c7825 */ /* 0x000fc800078e021a */
[----:B------:R-:W-:-:S04]  /*0550*/  IMAD.WIDE R30, R63, 0x4, R28 ;  /* 0x000000043f1e7825 */ /* 0x000fc800078e021c */
[----:B------:R-:W-:-:S04]  /*0560*/  IMAD.WIDE R32, R63, 0x4, R30 ;  /* 0x000000043f207825 */ /* 0x000fc800078e021e */
[----:B------:R-:W-:-:S04]  /*0570*/  IMAD.WIDE R34, R63, 0x4, R32 ;  /* 0x000000043f227825 */ /* 0x000fc800078e0220 */
[----:B------:R-:W-:-:S04]  /*0580*/  IMAD.WIDE R36, R63, 0x4, R34 ;  /* 0x000000043f247825 */ /* 0x000fc800078e0222 */
[C---:B------:R-:W-:Y:S01]  /*0590*/  IMAD.WIDE R38, R63.reuse, 0x4, R36 ;  /* 0x000000043f267825 */ /* 0x040fe200078e0224 */
[----:B---3--:R0:W-:Y:S03]  /*05a0*/  STS [R0+0x200], R41 ;  /* 0x0002002900007388 */ /* 0x0081e60000000800 */
[C---:B0-----:R-:W-:Y:S01]  /*05b0*/  IMAD.WIDE R40, R63.reuse, 0x4, R38 ;  /* 0x000000043f287825 */ /* 0x041fe200078e0226 */
[----:B-----5:R0:W-:Y:S04]  /*05c0*/  STS [R0+0x400], R57 ;  /* 0x0004003900007388 */ /* 0x0201e80000000800 */
[----:B0-----:R-:W3:Y:S04]  /*05d0*/  LDG.E R57, desc[UR8][R84.64] ;  /* 0x0000000854397981 */ /* 0x001ee8000c1e1900 */
[----:B--2---:R-:W-:Y:S04]  /*05e0*/  STS [R0+0x900], R43 ;  /* 0x0009002b00007388 */ /* 0x004fe80000000800 */
[----:B----4-:R0:W-:Y:S02]  /*05f0*/  STS [R0+0xa00], R42 ;  /* 0x000a002a00007388 */ /* 0x0101e40000000800 */
[----:B0-----:R-:W-:-:S02]  /*0600*/  IMAD.WIDE R42, R63, 0x4, R40 ;  /* 0x000000043f2a7825 */ /* 0x001fc400078e0228 */
[----:B------:R0:W-:Y:S04]  /*0610*/  STS [R0+0x600], R59 ;  /* 0x0006003b00007388 */ /* 0x0001e80000000800 */
[----:B------:R1:W-:Y:S04]  /*0620*/  STS [R0+0xc00], R61 ;  /* 0x000c003d00007388 */ /* 0x0003e80000000800 */
[----:B0-----:R-:W2:Y:S04]  /*0630*/  LDG.E R59, desc[UR8][R80.64] ;  /* 0x00000008503b7981 */ /* 0x001ea8000c1e1900 */
[----:B-1----:R-:W4:Y:S04]  /*0640*/  LDG.E R61, desc[UR8][R22.64] ;  /* 0x00000008163d7981 */ /* 0x002f28000c1e1900 */
[----:B------:R-:W-:Y:S04]  /*0650*/  STS [R0+0x1300], R44 ;  /* 0x0013002c00007388 */ /* 0x000fe80000000800 */
[----:B------:R0:W-:Y:S02]  /*0660*/  STS [R0+0x1600], R45 ;  /* 0x0016002d00007388 */ /* 0x0001e40000000800 */
[----:B0-----:R-:W-:-:S02]  /*0670*/  IMAD.WIDE R44, R63, 0x4, R42 ;  /* 0x000000043f2c7825 */ /* 0x001fc400078e022a */
[----:B------:R-:W-:Y:S04]  /*0680*/  STS [R0+0x1700], R46 ;  /* 0x0017002e00007388 */ /* 0x000fe80000000800 */
[----:B------:R0:W-:Y:S04]  /*0690*/  STS [R0+0x1800], R47 ;  /* 0x0018002f00007388 */ /* 0x0001e80000000800 */
[----:B------:R-:W-:Y:S01]  /*06a0*/  STS [R0+0x1900], R48 ;  /* 0x0019003000007388 */ /* 0x000fe20000000800 */
[----:B0-----:R-:W-:-:S03]  /*06b0*/  IMAD.WIDE R46, R63, 0x4, R44 ;  /* 0x000000043f2e7825 */ /* 0x001fc600078e022c */
[----:B------:R0:W-:Y:S04]  /*06c0*/  STS [R0+0x1a00], R49 ;  /* 0x001a003100007388 */ /* 0x0001e80000000800 */
[----:B------:R-:W-:Y:S01]  /*06d0*/  STS [R0+0x1b00], R50 ;  /* 0x001b003200007388 */ /* 0x000fe20000000800 */
[----:B0-----:R-:W-:-:S03]  /*06e0*/  IMAD.WIDE R48, R63, 0x4, R46 ;  /* 0x000000043f307825 */ /* 0x001fc600078e022e */
[----:B------:R0:W-:Y:S02]  /*06f0*/  STS [R0+0x1e00], R51 ;  /* 0x001e003300007388 */ /* 0x0001e40000000800 */
[C---:B0-----:R-:W-:Y:S02]  /*0700*/  IMAD.WIDE R50, R63.reuse, 0x4, R48 ;  /* 0x000000043f327825 */ /* 0x041fe400078e0230 */
[----:B------:R-:W-:Y:S04]  /*0710*/  STS [R0+0x1f00], R52 ;  /* 0x001f003400007388 */ /* 0x000fe80000000800 */
[----:B------:R0:W-:Y:S04]  /*0720*/  STS [R0+0x2000], R53 ;  /* 0x0020003500007388 */ /* 0x0001e80000000800 */
[----:B------:R-:W-:Y:S01]  /*0730*/  STS [R0+0x2100], R82 ;  /* 0x0021005200007388 */ /* 0x000fe20000000800 */
[----:B0-----:R-:W-:-:S03]  /*0740*/  IMAD.WIDE R52, R63, 0x4, R50 ;  /* 0x000000043f347825 */ /* 0x001fc600078e0232 */
[----:B------:R0:W-:Y:S04]  /*0750*/  STS [R0+0x2200], R83 ;  /* 0x0022005300007388 */ /* 0x0001e80000000800 */
[----:B------:R-:W-:Y:S01]  /*0760*/  STS [R0], R89 ;  /* 0x0000005900007388 */ /* 0x000fe20000000800 */
[----:B0-----:R-:W-:-:S03]  /*0770*/  IMAD.WIDE R82, R63, 0x4, R52 ;  /* 0x000000043f527825 */ /* 0x001fc600078e0234 */
[----:B------:R-:W-:Y:S04]  /*0780*/  STS [R0+0x100], R55 ;  /* 0x0001003700007388 */ /* 0x000fe80000000800 */
[----:B------:R0:W-:Y:S04]  /*0790*/  STS [R0+0x300], R54 ;  /* 0x0003003600007388 */ /* 0x0001e80000000800 */
[----:B------:R-:W-:Y:S04]  /*07a0*/  STS [R0+0x1400], R88 ;  /* 0x0014005800007388 */ /* 0x000fe80000000800 */
[----:B------:R1:W-:Y:S01]  /*07b0*/  STS [R0+0x700], R78 ;  /* 0x0007004e00007388 */ /* 0x0003e20000000800 */
[----:B0-----:R-:W-:-:S03]  /*07c0*/  IMAD.WIDE R54, R63, 0x4, R82 ;  /* 0x000000043f367825 */ /* 0x001fc600078e0252 */
[----:B------:R0:W-:Y:S04]  /*07d0*/  STS [R0+0x800], R91 ;  /* 0x0008005b00007388 */ /* 0x0001e80000000800 */
[----:B------:R-:W5:Y:S04]  /*07e0*/  LDG.E R89, desc[UR8][R82.64] ;  /* 0x0000000852597981 */ /* 0x000f68000c1e1900 */
[----:B-1----:R-:W5:Y:S04]  /*07f0*/  LDG.E R78, desc[UR8][R16.64] ;  /* 0x00000008104e7981 */ /* 0x002f68000c1e1900 */
[----:B0-----:R-:W5:Y:S04]  /*0800*/  LDG.E R91, desc[UR8][R14.64] ;  /* 0x000000080e5b7981 */ /* 0x001f68000c1e1900 */
[----:B------:R-:W5:Y:S04]  /*0810*/  LDG.E R82, desc[UR8][R18.64] ;  /* 0x0000000812527981 */ /* 0x000f68000c1e1900 */
[----:B------:R-:W5:Y:S04]  /*0820*/  LDG.E R88, desc[UR8][R20.64] ;  /* 0x0000000814587981 */ /* 0x000f68000c1e1900 */
[----:B------:R0:W-:Y:S04]  /*0830*/  STS [R0+0x500], R79 ;  /* 0x0005004f00007388 */ /* 0x0001e80000000800 */
[----:B------:R-:W-:Y:S04]  /*0840*/  STS [R0+0x2300], R2 ;  /* 0x0023000200007388 */ /* 0x000fe80000000800 */
[----:B0-----:R0:W5:Y:S04]  /*0850*/  LDG.E R79, desc[UR8][R54.64] ;  /* 0x00000008364f7981 */ /* 0x001168000c1e1900 */
[----:B------:R1:W-:Y:S01]  /*0860*/  STS [R0+0xd00], R3 ;  /* 0x000d000300007388 */ /* 0x0003e20000000800 */
[----:B0-----:R-:W-:-:S05]  /*0870*/  IMAD.WIDE R54, R63, 0x4, R54 ;  /* 0x000000043f367825 */ /* 0x001fca00078e0236 */
[----:B------:R-:W5:Y:S01]  /*0880*/  LDG.E R83, desc[UR8][R54.64] ;  /* 0x0000000836537981 */ /* 0x000f62000c1e1900 */
[----:B-1----:R-:W-:-:S03]  /*0890*/  IMAD.WIDE R2, R63, 0x4, R54 ;  /* 0x000000043f027825 */ /* 0x002fc600078e0236 */
[----:B------:R0:W-:Y:S04]  /*08a0*/  STS [R0+0x2400], R56 ;  /* 0x0024003800007388 */ /* 0x0001e80000000800 */
[----:B------:R-:W5:Y:S04]  /*08b0*/  LDG.E R55, desc[UR8][R26.64] ;  /* 0x000000081a377981 */ /* 0x000f68000c1e1900 */
[----:B0-----:R0:W5:Y:S04]  /*08c0*/  LDG.E R56, desc[UR8][R2.64] ;  /* 0x0000000802387981 */ /* 0x001168000c1e1900 */
[----:B------:R1:W-:Y:S04]  /*08d0*/  STS [R0+0xb00], R58 ;  /* 0x000b003a00007388 */ /* 0x0003e80000000800 */
[----:B------:R0:W-:Y:S04]  /*08e0*/  STS [R0+0x1000], R60 ;  /* 0x0010003c00007388 */ /* 0x0001e80000000800 */
[----:B-1----:R-:W5:Y:S04]  /*08f0*/  LDG.E R58, desc[UR8][R24.64] ;  /* 0x00000008183a7981 */ /* 0x002f68000c1e1900 */
[----:B0-----:R-:W5:Y:S04]  /*0900*/  LDG.E R60, desc[UR8][R30.64] ;  /* 0x000000081e3c7981 */ /* 0x001f68000c1e1900 */
[----:B---3--:R0:W-:Y:S04]  /*0910*/  STS [R0+0x1100], R57 ;  /* 0x0011003900007388 */ /* 0x0081e80000000800 */
[----:B0-----:R-:W3:Y:S04]  /*0920*/  LDG.E R57, desc[UR8][R36.64] ;  /* 0x0000000824397981 */ /* 0x001ee8000c1e1900 */
[----:B------:R0:W-:Y:S04]  /*0930*/  STS [R0+0xf00], R62 ;  /* 0x000f003e00007388 */ /* 0x0001e80000000800 */
[----:B0-----:R-:W3:Y:S04]  /*0940*/  LDG.E R62, desc[UR8][R32.64] ;  /* 0x00000008203e7981 */ /* 0x001ee8000c1e1900 */
[----:B--2---:R0:W-:Y:S04]  /*0950*/  STS [R0+0x1200], R59 ;  /* 0x0012003b00007388 */ /* 0x0041e80000000800 */
[----:B----4-:R1:W-:Y:S04]  /*0960*/  STS [R0+0x2600], R61 ;  /* 0x0026003d00007388 */ /* 0x0103e80000000800 */
[----:B0-----:R-:W2:Y:S04]  /*0970*/  LDG.E R59, desc[UR8][R38.64] ;  /* 0x00000008263b7981 */ /* 0x001ea8000c1e1900 */
[----:B-1----:R-:W4:Y:S04]  /*0980*/  LDG.E R61, desc[UR8][R28.64] ;  /* 0x000000081c3d7981 */ /* 0x002f28000c1e1900 */
[----:B-----5:R-:W-:Y:S04]  /*0990*/  STS [R0+0x1c00], R78 ;  /* 0x001c004e00007388 */ /* 0x020fe80000000800 */
[----:B------:R0:W-:Y:S04]  /*09a0*/  STS [R0+0x1500], R91 ;  /* 0x0015005b00007388 */ /* 0x0001e80000000800 */
[----:B------:R1:W-:Y:S04]  /*09b0*/  STS [R0+0x1d00], R82 ;  /* 0x001d005200007388 */ /* 0x0003e80000000800 */
[----:B------:R5:W-:Y:S04]  /*09c0*/  STS [R0+0x2500], R88 ;  /* 0x0025005800007388 */ /* 0x000be80000000800 */
[----:B0-----:R-:W4:Y:S04]  /*09d0*/  LDG.E R91, desc[UR8][R40.64] ;  /* 0x00000008285b7981 */ /* 0x001f28000c1e1900 */
[----:B------:R-:W4:Y:S04]  /*09e0*/  LDG.E R78, desc[UR8][R42.64] ;  /* 0x000000082a4e7981 */ /* 0x000f28000c1e1900 */
[----:B-1----:R-:W4:Y:S04]  /*09f0*/  LDG.E R82, desc[UR8][R44.64] ;  /* 0x000000082c527981 */ /* 0x002f28000c1e1900 */
[----:B-----5:R-:W5:Y:S01]  /*0a00*/  LDG.E R88, desc[UR8][R46.64] ;  /* 0x000000082e587981 */ /* 0x020f62000c1e1900 */
[----:B------:R-:W-:-:S03]  /*0a10*/  IMAD.WIDE R2, R63, 0x4, R2 ;  /* 0x000000043f027825 */ /* 0x000fc600078e0202 */
[----:B------:R0:W-:Y:S04]  /*0a20*/  STS [R0+0x2800], R55 ;  /* 0x0028003700007388 */ /* 0x0001e80000000800 */
[----:B------:R-:W-:Y:S01]  /*0a30*/  STS [R0+0x3900], R56 ;  /* 0x0039003800007388 */ /* 0x000fe20000000800 */
[----:B0-----:R-:W-:-:S03]  /*0a40*/  IMAD.WIDE R54, R63, 0x4, R2 ;  /* 0x000000043f367825 */ /* 0x001fc600078e0202 */
[----:B------:R-:W-:Y:S04]  /*0a50*/  STS [R0+0x2700], R58 ;  /* 0x0027003a00007388 */ /* 0x000fe80000000800 */
[----:B------:R-:W-:Y:S04]  /*0a60*/  STS [R0+0x2a00], R60 ;  /* 0x002a003c00007388 */ /* 0x000fe80000000800 */
[----:B------:R0:W-:Y:S04]  /*0a70*/  STS [R0+0x3600], R89 ;  /* 0x0036005900007388 */ /* 0x0001e80000000800 */
[----:B------:R1:W-:Y:S04]  /*0a80*/  STS [R0+0xe00], R90 ;  /* 0x000e005a00007388 */ /* 0x0003e80000000800 */
[----:B------:R1:W-:Y:S04]  /*0a90*/  STS [R0+0x3700], R79 ;  /* 0x0037004f00007388 */ /* 0x0003e80000000800 */
[----:B------:R3:W-:Y:S04]  /*0aa0*/  STS [R0+0x3800], R83 ;  /* 0x0038005300007388 */ /* 0x0007e80000000800 */
[----:B0-----:R-:W5:Y:S04]  /*0ab0*/  LDG.E R89, desc[UR8][R2.64] ;  /* 0x0000000802597981 */ /* 0x001f68000c1e1900 */
[----:B-1----:R-:W5:Y:S04]  /*0ac0*/  LDG.E R90, desc[UR8][R34.64] ;  /* 0x00000008225a7981 */ /* 0x002f68000c1e1900 */
[----:B------:R-:W5:Y:S04]  /*0ad0*/  LDG.E R79, desc[UR8][R48.64] ;  /* 0x00000008304f7981 */ /* 0x000f68000c1e1900 */
[----:B---3--:R0:W-:Y:S04]  /*0ae0*/  STS [R0+0x2d00], R57 ;  /* 0x002d003900007388 */ /* 0x0081e80000000800 */
[----:B------:R-:W3:Y:S04]  /*0af0*/  LDG.E R83, desc[UR8][R50.64] ;  /* 0x0000000832537981 */ /* 0x000ee8000c1e1900 */
[----:B------:R-:W3:Y:S01]  /*0b00*/  LDG.E R3, desc[UR8][R52.64] ;  /* 0x0000000834037981 */ /* 0x000ee2000c1e1900 */
[----:B0-----:R-:W-:-:S03]  /*0b10*/  IMAD.WIDE R56, R63, 0x4, R54 ;  /* 0x000000043f387825 */ /* 0x001fc600078e0236 */
[----:B------:R-:W-:Y:S04]  /*0b20*/  STS [R0+0x2b00], R62 ;  /* 0x002b003e00007388 */ /* 0x000fe80000000800 */
[----:B------:R-:W3:Y:S04]  /*0b30*/  LDG.E R2, desc[UR8][R56.64] ;  /* 0x0000000838027981 */ /* 0x000ee8000c1e1900 */
[----:B--2---:R0:W-:Y:S04]  /*0b40*/  STS [R0+0x2e00], R59 ;  /* 0x002e003b00007388 */ /* 0x0041e80000000800 */
[----:B----4-:R1:W-:Y:S01]  /*0b50*/  STS [R0+0x2900], R61 ;  /* 0x0029003d00007388 */ /* 0x0103e20000000800 */
[----:B0-----:R-:W-:-:S04]  /*0b60*/  IMAD.WIDE R58, R63, 0x4, R56 ;  /* 0x000000043f3a7825 */ /* 0x001fc800078e0238 */
[----:B-1----:R-:W-:-:S04]  /*0b70*/  IMAD.WIDE R60, R63, 0x4, R58 ;  /* 0x000000043f3c7825 */ /* 0x002fc800078e023a */
[----:B------:R-:W-:Y:S01]  /*0b80*/  IMAD.WIDE R62, R63, 0x4, R60 ;  /* 0x000000043f3e7825 */ /* 0x000fe200078e023c */
[----:B------:R0:W-:Y:S04]  /*0b90*/  STS [R0+0x2f00], R91 ;  /* 0x002f005b00007388 */ /* 0x0001e80000000800 */
[----:B------:R1:W-:Y:S04]  /*0ba0*/  STS [R0+0x3000], R78 ;  /* 0x0030004e00007388 */ /* 0x0003e80000000800 */
[----:B------:R2:W-:Y:S04]  /*0bb0*/  STS [R0+0x3100], R82 ;  /* 0x0031005200007388 */ /* 0x0005e80000000800 */
[----:B-----5:R4:W-:Y:S04]  /*0bc0*/  STS [R0+0x3200], R88 ;  /* 0x0032005800007388 */ /* 0x0209e80000000800 */
[----:B0-----:R-:W5:Y:S04]  /*0bd0*/  LDG.E R91, desc[UR8][R54.64] ;  /* 0x00000008365b7981 */ /* 0x001f68000c1e1900 */
[----:B-1----:R-:W5:Y:S04]  /*0be0*/  LDG.E R78, desc[UR8][R58.64] ;  /* 0x000000083a4e7981 */ /* 0x002f68000c1e1900 */
[----:B--2---:R-:W2:Y:S04]  /*0bf0*/  LDG.E R82, desc[UR8][R60.64] ;  /* 0x000000083c527981 */ /* 0x004ea8000c1e1900 */
[----:B----4-:R-:W4:Y:S01]  /*0c00*/  LDG.E R88, desc[UR8][R62.64] ;  /* 0x000000083e587981 */ /* 0x010f22000c1e1900 */
[----:B------:R-:W-:-:S03]  /*0c10*/  UMOV UR4, URZ ;  /* 0x000000ff00047c82 */ /* 0x000fc60008000000 */
[----:B------:R0:W-:Y:S04]  /*0c20*/  STS [R0+0x3a00], R89 ;  /* 0x003a005900007388 */ /* 0x0001e80000000800 */
[----:B------:R0:W-:Y:S04]  /*0c30*/  STS [R0+0x2c00], R90 ;  /* 0x002c005a00007388 */ /* 0x0001e80000000800 */
[----:B------:R0:W-:Y:S04]  /*0c40*/  STS [R0+0x3300], R79 ;  /* 0x0033004f00007388 */ /* 0x0001e80000000800 */
[----:B---3--:R0:W-:Y:S04]  /*0c50*/  STS [R0+0x3400], R83 ;  /* 0x0034005300007388 */ /* 0x0081e80000000800 */
[----:B------:R0:W-:Y:S04]  /*0c60*/  STS [R0+0x3500], R3 ;  /* 0x0035000300007388 */ /* 0x0001e80000000800 */
[----:B------:R0:W-:Y:S04]  /*0c70*/  STS [R0+0x3c00], R2 ;  /* 0x003c000200007388 */ /* 0x0001e80000000800 */
[----:B-----5:R0:W-:Y:S04]  /*0c80*/  STS [R0+0x3b00], R91 ;  /* 0x003b005b00007388 */ /* 0x0201e80000000800 */
[----:B------:R0:W-:Y:S04]  /*0c90*/  STS [R0+0x3d00], R78 ;  /* 0x003d004e00007388 */ /* 0x0001e80000000800 */
[----:B--2---:R0:W-:Y:S04]  /*0ca0*/  STS [R0+0x3e00], R82 ;  /* 0x003e005200007388 */ /* 0x0041e80000000800 */
[----:B----4-:R0:W-:Y:S01]  /*0cb0*/  STS [R0+0x3f00], R88 ;  /* 0x003f005800007388 */ /* 0x0101e20000000800 */
[----:B------:R-:W-:Y:S06]  /*0cc0*/  BAR.SYNC.DEFER_BLOCKING 0x0 ;  /* 0x0000000000007b1d */ /* 0x000fec0000010000 */
.L_x_11:
[----:B------:R-:W1:Y:S01]  /*0cd0*/  S2UR UR6, SR_CgaCtaId ;  /* 0x00000000000679c3 */ /* 0x000e620000008800 */
[----:B0-----:R-:W-:Y:S01]  /*0ce0*/  MOV R3, UR4 ;  /* 0x0000000400037c02 */ /* 0x001fe20008000f00 */
[----:B------:R-:W-:-:S03]  /*0cf0*/  UMOV UR5, 0x400 ;  /* 0x0000040000057882 */ /* 0x000fc60000000000 */
[----:B------:R-:W-:Y:S01]  /*0d00*/  LEA R2, R3, R0, 0x8 ;  /* 0x0000000003027211 */ /* 0x000fe200078e40ff */
[----:B-1----:R-:W-:-:S03]  /*0d10*/  ULEA UR5, UR6, UR5, 0x18 ;  /* 0x0000000506057291 */ /* 0x002fc6000f8ec0ff */
[----:B------:R-:W-:Y:S01]  /*0d20*/  UMOV UR6, 0x400 ;  /* 0x0000040000067882 */ /* 0x000fe20000000000 */
[----:B------:R-:W-:-:S12]  /*0d30*/  ULEA UR5, UR4, UR5, 0x2 ;  /* 0x0000000504057291 */ /* 0x000fd8000f8e10ff */
.L_x_10:
[----:B------:R-:W-:Y:S01]  /*0d40*/  MOV R88, UR6 ;  /* 0x0000000600587c02 */ /* 0x000fe20008000f00 */
[----:B------:R-:W-:Y:S01]  /*0d50*/  LDS R3, [R2] ;  /* 0x0000000002037984 */ /* 0x000fe20000000800 */
[----:B------:R-:W-:-:S03]  /*0d60*/  UIADD3 UR7, UPT, UPT, UR5, UR6, URZ ;  /* 0x0000000605077290 */ /* 0x000fc6000fffe0ff */
[----:B0-----:R-:W0:Y:S04]  /*0d70*/  LDS R78, [R88+UR5+-0x400] ;  /* 0xfffc0005584e7984 */ /* 0x001e280008000800 */
[----:B------:R-:W1:Y:S01]  /*0d80*/  LDS R79, [R0+UR6+-0x400] ;  /* 0xfffc0006004f7984 */ /* 0x000e620008000800 */
[----:B0-----:R-:W-:Y:S02]  /*0d90*/  IADD3 R83, PT, PT, R78, R3, RZ ;  /* 0x000000034e537210 */ /* 0x001fe40007ffe0ff */
[----:B------:R-:W-:Y:S01]  /*0da0*/  IADD3 R78, PT, PT, R0, UR6, RZ ;  /* 0x00000006004e7c10 */ /* 0x000fe2000fffe0ff */
[----:B------:R-:W-:Y:S01]  /*0db0*/  UIADD3 UR6, UPT, UPT, UR6, 0x800, URZ ;  /* 0x0000080006067890 */ /* 0x000fe2000fffe0ff */
[----:B-1----:R-:W-:-:S03]  /*0dc0*/  ISETP.GT.AND P0, PT, R79, R83, PT ;  /* 0x000000534f00720c */ /* 0x002fc60003f04270 */
[----:B------:R-:W-:Y:S01]  /*0dd0*/  LDS R79, [R78+-0x300] ;  /* 0xfffd00004e4f7984 */ /* 0x000fe20000000800 */
[----:B------:R-:W-:-:S09]  /*0de0*/  UISETP.NE.AND UP0, UPT, UR6, 0x4400, UPT ;  /* 0x000044000600788c */ /* 0x000fd2000bf05270 */
        /* <DEDUP_REMOVED lines=21> */
[----:B0-----:R-:W-:-:S04]  /*0f40*/  IADD3 R88, PT, PT, R3, R82, RZ ;  /* 0x0000005203587210 */ /* 0x001fc80007ffe0ff */
        /* <DEDUP_REMOVED lines=18> */
[----:B------:R-:W-:-:S13]  /*1070*/  ISETP.GT.AND P0, PT, R79, R82, PT ;  /* 0x000000524f00720c */ /* 0x000fda0003f04270 */
[----:B------:R0:W-:Y:S01]  /*1080*/  @P0 STS [R78+0x300], R82 ;  /* 0x000300524e000388 */ /* 0x0001e20000000800 */
[----:B------:R-:W-:Y:S05]  /*1090*/  BRA.U UP0, `(.L_x_10) ;  /* 0xfffffffd00287547 */ /* 0x000fea000b83ffff */
[----:B------:R-:W-:Y:S01]  /*10a0*/  BAR.SYNC.DEFER_BLOCKING 0x0 ;  /* 0x0000000000007b1d */ /* 0x000fe20000010000 */
[----:B------:R-:W-:-:S04]  /*10b0*/  UIADD3 UR4, UPT, UPT, UR4, 0x1, URZ ;  /* 0x0000000104047890 */ /* 0x000fc8000fffe0ff */
[----:B------:R-:W-:-:S09]  /*10c0*/  UISETP.NE.AND UP0, UPT, UR4, 0x40, UPT ;  /* 0x000000400400788c */ /* 0x000fd2000bf05270 */
[----:B------:R-:W-:Y:S05]  /*10d0*/  BRA.U UP0, `(.L_x_11) ;  /* 0xfffffff900fc7547 */ /* 0x000fea000b83ffff */
[----:B------:R-:W-:Y:S08]  /*10e0*/  BAR.SYNC.DEFER_BLOCKING 0x0 ;  /* 0x0000000000007b1d */ /* 0x000ff00000010000 */
[----:B------:R-:W1:Y:S08]  /*10f0*/  LDC R2, c[0x0][0x38c] ;  /* 0x0000e300ff027b82 */ /* 0x000e700000000800 */
[----:B------:R-:W2:Y:S01]  /*1100*/  LDC R3, c[0x0][0x38c] ;  /* 0x0000e300ff037b82 */ /* 0x000ea20000000800 */
[----:B0-----:R-:W0:Y:S04]  /*1110*/  LDS R78, [R0] ;  /* 0x00000000004e7984 */ /* 0x001e280000000800 */
[----:B------:R-:W3:Y:S01]  /*1120*/  LDS R79, [R0+0x100] ;  /* 0x00010000004f7984 */ /* 0x000ee20000000800 */
[----:B-1----:R-:W-:-:S03]  /*1130*/  IMAD.WIDE R82, R2, 0x4, R12 ;  /* 0x0000000402527825 */ /* 0x002fc600078e020c */
[----:B------:R-:W1:Y:S01]  /*1140*/  LDS R91, [R0+0x200] ;  /* 0x00020000005b7984 */ /* 0x000e620000000800 */
[----:B------:R-:W-:-:S04]  /*1150*/  IMAD.WIDE R82, R2, 0x4, R82 ;  /* 0x0000000402527825 */ /* 0x000fc800078e0252 */
[----:B--2---:R-:W-:-:S04]  /*1160*/  IMAD.WIDE R88, R3, 0x4, R64 ;  /* 0x0000000403587825 */ /* 0x004fc800078e0240 */
[----:B------:R-:W-:-:S04]  /*1170*/  IMAD.WIDE R82, R2, 0x4, R82 ;  /* 0x0000000402527825 */ /* 0x000fc800078e0252 */
[C---:B------:R-:W-:Y:S01]  /*1180*/  IMAD.WIDE R82, R2.reuse, 0x4, R82 ;  /* 0x0000000402527825 */ /* 0x040fe200078e0252 */
[----:B0-----:R-:W-:Y:S04]  /*1190*/  STG.E desc[UR8][R12.64], R78 ;  /* 0x0000004e0c007986 */ /* 0x001fe8000c101908 */
[----:B---3--:R-:W-:Y:S04]  /*11a0*/  STG.E desc[UR8][R64.64], R79 ;  /* 0x0000004f40007986 */ /* 0x008fe8000c101908 */
[----:B-1----:R0:W-:Y:S04]  /*11b0*/  STG.E desc[UR8][R88.64], R91 ;  /* 0x0000005b58007986 */ /* 0x0021e8000c101908 */
[----:B------:R-:W1:Y:S04]  /*11c0*/  LDS R79, [R0+0x300] ;  /* 0x00030000004f7984 */ /* 0x000e680000000800 */
[----:B------:R-:W-:Y:S01]  /*11d0*/  LDS R65, [R0+0x500] ;  /* 0x0005000000417984 */ /* 0x000fe20000000800 */
[----:B0-----:R-:W-:-:S03]  /*11e0*/  IMAD.WIDE R90, R2, 0x4, R82 ;  /* 0x00000004025a7825 */ /* 0x001fc600078e0252 */
[----:B------:R-:W-:Y:S04]  /*11f0*/  LDS R89, [R0+0x900] ;  /* 0x0009000000597984 */ /* 0x000fe80000000800 */
[----:B------:R-:W0:Y:S01]  /*1200*/  LDS R82, [R0+0x400] ;  /* 0x0004000000527984 */ /* 0x000e220000000800 */
[----:B------:R-:W-:-:S03]  /*1210*/  IMAD.WIDE R90, R2, 0x4, R90 ;  /* 0x00000004025a7825 */ /* 0x000fc600078e025a */
[----:B------:R-:W-:Y:S01]  /*1220*/  LDS R83, [R0+0x800] ;  /* 0x0008000000537984 */ /* 0x000fe20000000800 */
[----:B------:R-:W-:-:S03]  /*1230*/  IMAD.WIDE R90, R2, 0x4, R90 ;  /* 0x00000004025a7825 */ /* 0x000fc600078e025a */
[----:B------:R-:W-:Y:S04]  /*1240*/  LDS R88, [R0+0xa00] ;  /* 0x000a000000587984 */ /* 0x000fe80000000800 */
[----:B------:R-:W-:Y:S01]  /*1250*/  LDS R78, [R0+0xb00] ;  /* 0x000b0000004e7984 */ /* 0x000fe20000000800 */
[----:B------:R-:W-:-:S04]  /*1260*/  IMAD.WIDE R90, R2, 0x4, R90 ;  /* 0x00000004025a7825 */ /* 0x000fc800078e025a */
[C---:B------:R-:W-:Y:S02]  /*1270*/  IMAD.WIDE R12, R2.reuse, 0x4, R90 ;  /* 0x00000004020c7825 */ /* 0x040fe400078e025a */
[----:B------:R-:W2:Y:S02]  /*1280*/  LDS R90, [R0+0x600] ;  /* 0x00060000005a7984 */ /* 0x000ea40000000800 */
[C---:B------:R-:W-:Y:S02]  /*1290*/  IMAD.WIDE R12, R2.reuse, 0x4, R12 ;  /* 0x00000004020c7825 */ /* 0x040fe400078e020c */
[----:B------:R-:W3:Y:S04]  /*12a0*/  LDS R91, [R0+0x700] ;  /* 0x00070000005b7984 */ /* 0x000ee80000000800 */
[----:B-1----:R-:W-:Y:S01]  /*12b0*/  STG.E desc[UR8][R76.64], R79 ;  /* 0x0000004f4c007986 */ /* 0x002fe2000c101908 */
[----:B------:R-:W-:-:S03]  /*12c0*/  IMAD.WIDE R12, R2, 0x4, R12 ;  /* 0x00000004020c7825 */ /* 0x000fc600078e020c */
[----:B------:R-:W-:Y:S01]  /*12d0*/  LDS R76, [R0+0xd00] ;  /* 0x000d0000004c7984 */ /* 0x000fe20000000800 */
[----:B------:R-:W-:-:S03]  /*12e0*/  IMAD.WIDE R12, R2, 0x4, R12 ;  /* 0x00000004020c7825 */ /* 0x000fc600078e020c */
[----:B------:R-:W-:Y:S04]  /*12f0*/  LDS R79, [R0+0xe00] ;  /* 0x000e0000004f7984 */ /* 0x000fe80000000800 */
[----:B0-----:R-:W-:Y:S01]  /*1300*/  STG.E desc[UR8][R92.64], R82 ;  /* 0x000000525c007986 */ /* 0x001fe2000c101908 */
[----:B------:R-:W-:-:S03]  /*1310*/  IMAD.WIDE R12, R2, 0x4, R12 ;  /* 0x00000004020c7825 */ /* 0x000fc600078e020c */
[----:B------:R0:W-:Y:S01]  /*1320*/  STG.E desc[UR8][R68.64], R65 ;  /* 0x0000004144007986 */ /* 0x0001e2000c101908 */
[----:B------:R-:W-:-:S03]  /*1330*/  IMAD.WIDE R12, R2, 0x4, R12 ;  /* 0x00000004020c7825 */ /* 0x000fc600078e020c */
[----:B------:R-:W1:Y:S04]  /*1340*/  LDS R82, [R0+0xc00] ;  /* 0x000c000000527984 */ /* 0x000e680000000800 */
[----:B------:R-:W4:Y:S01]  /*1350*/  LDS R77, [R0+0xf00] ;  /* 0x000f0000004d7984 */ /* 0x000f220000000800 */
[----:B------:R-:W-:-:S03]  /*1360*/  IMAD.WIDE R12, R2, 0x4, R12 ;  /* 0x00000004020c7825 */ /* 0x000fc600078e020c */
[----:B------:R-:W-:Y:S01]  /*1370*/  LDS R93, [R0+0x1100] ;  /* 0x00110000005d7984 */ /* 0x000fe20000000800 */
[----:B------:R-:W-:-:S03]  /*1380*/  IMAD.WIDE R12, R2, 0x4, R12 ;  /* 0x00000004020c7825 */ /* 0x000fc600078e020c */
[----:B--2---:R-:W-:Y:S04]  /*1390*/  STG.E desc[UR8][R66.64], R90 ;  /* 0x0000005a42007986 */ /* 0x004fe8000c101908 */
[----:B---3--:R-:W-:Y:S01]  /*13a0*/  STG.E desc[UR8][R72.64], R91 ;  /* 0x0000005b48007986 */ /* 0x008fe2000c101908 */
[----:B0-----:R-:W-:-:S03]  /*13b0*/  IMAD.WIDE R64, R2, 0x4, R12 ;  /* 0x0000000402407825 */ /* 0x001fc600078e020c */
[----:B------:R0:W-:Y:S01]  /*13c0*/  STG.E desc[UR8][R10.64], R83 ;  /* 0x000000530a007986 */ /* 0x0001e2000c101908 */
[----:B------:R-:W-:-:S03]  /*13d0*/  IMAD.WIDE R12, R3, 0x4, R10 ;  /* 0x00000004030c7825 */ /* 0x000fc600078e020a */
[----:B------:R-:W2:Y:S01]  /*13e0*/  LDS R90, [R0+0x1000] ;  /* 0x00100000005a7984 */ /* 0x000ea20000000800 */
[----:B------:R-:W-:-:S03]  /*13f0*/  IMAD.WIDE R64, R2, 0x4, R64 ;  /* 0x0000000402407825 */ /* 0x000fc600078e0240 */
[----:B------:R-:W-:Y:S01]  /*1400*/  STG.E desc[UR8][R12.64], R89 ;  /* 0x000000590c007986 */ /* 0x000fe2000c101908 */
[----:B------:R-:W-:-:S03]  /*1410*/  IMAD.WIDE R64, R2, 0x4, R64 ;  /* 0x0000000402407825 */ /* 0x000fc600078e0240 */
[----:B------:R-:W3:Y:S01]  /*1420*/  LDS R91, [R0+0x1200] ;  /* 0x00120000005b7984 */ /* 0x000ee20000000800 */
[----:B0-----:R-:W-:-:S03]  /*1430*/  IMAD.WIDE R10, R3, 0x4, R12 ;  /* 0x00000004030a7825 */ /* 0x001fc600078e020c */
[----:B------:R-:W0:Y:S01]  /*1440*/  LDS R89, [R0+0x1300] ;  /* 0x0013000000597984 */ /* 0x000e220000000800 */
[----:B------:R-:W-:-:S03]  /*1450*/  IMAD.WIDE R66, R2, 0x4, R64 ;  /* 0x0000000402427825 */ /* 0x000fc600078e0240 */
[----:B------:R-:W5:Y:S04]  /*1460*/  LDS R83, [R0+0x1400] ;  /* 0x0014000000537984 */ /* 0x000f680000000800 */
[----:B------:R-:W5:Y:S01]  /*1470*/  LDS R13, [R0+0x1500] ;  /* 0x00150000000d7984 */ /* 0x000f620000000800 */
[----:B------:R-:W-:-:S03]  /*1480*/  IMAD.WIDE R68, R2, 0x4, R66 ;  /* 0x0000000402447825 */ /* 0x000fc600078e0242 */
[----:B------:R-:W-:Y:S01]  /*1490*/  STG.E desc[UR8][R10.64], R88 ;  /* 0x000000580a007986 */ /* 0x000fe2000c101908 */
[----:B------:R-:W-:-:S03]  /*14a0*/  IMAD.WIDE R68, R2, 0x4, R68 ;  /* 0x0000000402447825 */ /* 0x000fc600078e0244 */
[----:B------:R-:W5:Y:S04]  /*14b0*/  LDS R12, [R0+0x1600] ;  /* 0x00160000000c7984 */ /* 0x000f680000000800 */
[----:B------:R-:W-:Y:S01]  /*14c0*/  STG.E desc[UR8][R6.64], R78 ;  /* 0x0000004e06007986 */ /* 0x000fe2000c101908 */
[----:B------:R-:W-:-:S03]  /*14d0*/  IMAD.WIDE R72, R2, 0x4, R68 ;  /* 0x0000000402487825 */ /* 0x000fc600078e0244 */
[----:B------:R-:W5:Y:S01]  /*14e0*/  LDS R11, [R0+0x1700] ;  /* 0x00170000000b7984 */ /* 0x000f620000000800 */
[----:B------:R-:W-:-:S03]  /*14f0*/  IMAD.WIDE R72, R2, 0x4, R72 ;  /* 0x0000000402487825 */ /* 0x000fc600078e0248 */
[----:B-1----:R-:W-:Y:S04]  /*1500*/  STG.E desc[UR8][R8.64], R82 ;  /* 0x0000005208007986 */ /* 0x002fe8000c101908 */
[----:B------:R-:W1:Y:S01]  /*1510*/  LDS R10, [R0+0x1800] ;  /* 0x00180000000a7984 */ /* 0x000e620000000800 */
[----:B------:R-:W-:-:S03]  /*1520*/  IMAD.WIDE R72, R2, 0x4, R72 ;  /* 0x0000000402487825 */ /* 0x000fc600078e0248 */
[----:B------:R-:W1:Y:S01]  /*1530*/  LDS R9, [R0+0x1900] ;  /* 0x0019000000097984 */ /* 0x000e620000000800 */
[----:B------:R-:W-:-:S03]  /*1540*/  IMAD.WIDE R72, R2, 0x4, R72 ;  /* 0x0000000402487825 */ /* 0x000fc600078e0248 */
[----:B------:R-:W1:Y:S04]  /*1550*/  LDS R8, [R0+0x1a00] ;  /* 0x001a000000087984 */ /* 0x000e680000000800 */
[----:B------:R-:W1:Y:S01]  /*1560*/  LDS R7, [R0+0x1b00] ;  /* 0x001b000000077984 */ /* 0x000e620000000800 */
[----:B------:R-:W-:-:S03]  /*1570*/  IMAD.WIDE R72, R2, 0x4, R72 ;  /* 0x0000000402487825 */ /* 0x000fc600078e0248 */
[----:B------:R-:W-:Y:S04]  /*1580*/  STG.E desc[UR8][R4.64], R76 ;  /* 0x0000004c04007986 */ /* 0x000fe8000c101908 */
[----:B------:R-:W1:Y:S04]  /*1590*/  LDS R6, [R0+0x1c00] ;  /* 0x001c000000067984 */ /* 0x000e680000000800 */
[----:B------:R-:W1:Y:S04]  /*15a0*/  LDS R5, [R0+0x1d00] ;  /* 0x001d000000057984 */ /* 0x000e680000000800 */
[----:B------:R-:W1:Y:S04]  /*15b0*/  LDS R4, [R0+0x1e00] ;  /* 0x001e000000047984 */ /* 0x000e680000000800 */
[----:B------:R-:W1:Y:S04]  /*15c0*/  LDS R82, [R0+0x1f00] ;  /* 0x001f000000527984 */ /* 0x000e680000000800 */
[----:B------:R3:W-:Y:S04]  /*15d0*/  STG.E desc[UR8][R70.64], R79 ;  /* 0x0000004f46007986 */ /* 0x0007e8000c101908 */
[----:B----4-:R4:W-:Y:S04]  /*15e0*/  STG.E desc[UR8][R74.64], R77 ;  /* 0x0000004d4a007986 */ /* 0x0109e8000c101908 */
[----:B--2---:R2:W-:Y:S01]  /*15f0*/  STG.E desc[UR8][R86.64], R90 ;  /* 0x0000005a56007986 */ /* 0x0045e2000c101908 */
[----:B---3--:R-:W-:-:S03]  /*1600*/  IMAD.WIDE R70, R3, 0x4, R68 ;  /* 0x0000000403467825 */ /* 0x008fc600078e0244 */
[----:B------:R-:W-:Y:S01]  /*1610*/  STG.E desc[UR8][R84.64], R93 ;  /* 0x0000005d54007986 */ /* 0x000fe2000c101908 */
[----:B----4-:R-:W-:-:S03]  /*1620*/  IMAD.WIDE R76, R2, 0x4, R72 ;  /* 0x00000004024c7825 */ /* 0x010fc600078e0248 */
[----:B------:R-:W-:Y:S01]  /*1630*/  STG.E desc[UR8][R80.64], R91 ;  /* 0x0000005b50007986 */ /* 0x000fe2000c101908 */
[----:B------:R-:W-:-:S03]  /*1640*/  IMAD.WIDE R74, R3, 0x4, R70 ;  /* 0x00000004034a7825 */ /* 0x000fc600078e0246 */
[----:B------:R-:W3:Y:S01]  /*1650*/  LDS R88, [R0+0x2000] ;  /* 0x0020000000587984 */ /* 0x000ee20000000800 */
[----:B------:R-:W-:-:S03]  /*1660*/  IMAD.WIDE R76, R2, 0x4, R76 ;  /* 0x00000004024c7825 */ /* 0x000fc600078e024c */
[----:B0-----:R0:W-:Y:S01]  /*1670*/  STG.E desc[UR8][R64.64], R89 ;  /* 0x0000005940007986 */ /* 0x0011e2000c101908 */
[----:B------:R-:W-:-:S03]  /*1680*/  IMAD.WIDE R78, R3, 0x4, R74 ;  /* 0x00000004034e7825 */ /* 0x000fc600078e024a */
[----:B-----5:R-:W-:Y:S01]  /*1690*/  STG.E desc[UR8][R66.64], R83 ;  /* 0x0000005342007986 */ /* 0x020fe2000c101908 */
[----:B------:R-:W-:-:S03]  /*16a0*/  IMAD.WIDE R76, R2, 0x4, R76 ;  /* 0x00000004024c7825 */ /* 0x000fc600078e024c */
[----:B------:R-:W-:Y:S01]  /*16b0*/  STG.E desc[UR8][R14.64], R13 ;  /* 0x0000000d0e007986 */ /* 0x000fe2000c101908 */
[----:B--2---:R-:W-:-:S03]  /*16c0*/  IMAD.WIDE R86, R3, 0x4, R78 ;  /* 0x0000000403567825 */ /* 0x004fc600078e024e */
[----:B------:R-:W-:Y:S01]  /*16d0*/  STG.E desc[UR8][R68.64], R12 ;  /* 0x0000000c44007986 */ /* 0x000fe2000c101908 */
[----:B0-----:R-:W-:-:S03]  /*16e0*/  IMAD.WIDE R64, R2, 0x4, R76 ;  /* 0x0000000402407825 */ /* 0x001fc600078e024c */
[----:B------:R-:W-:Y:S04]  /*16f0*/  STG.E desc[UR8][R70.64], R11 ;  /* 0x0000000b46007986 */ /* 0x000fe8000c101908 */
[----:B-1----:R0:W-:Y:S04]  /*1700*/  STG.E desc[UR8][R74.64], R10 ;  /* 0x0000000a4a007986 */ /* 0x0021e8000c101908 */
[----:B------:R-:W1:Y:S04]  /*1710*/  LDS R66, [R0+0x2100] ;  /* 0x0021000000427984 */ /* 0x000e680000000800 */
[----:B------:R-:W-:Y:S04]  /*1720*/  STG.E desc[UR8][R78.64], R9 ;  /* 0x000000094e007986 */ /* 0x000fe8000c101908 */
[----:B------:R-:W2:Y:S01]  /*1730*/  LDS R68, [R0+0x2200] ;  /* 0x0022000000447984 */ /* 0x000ea20000000800 */
[----:B0-----:R-:W-:-:S03]  /*1740*/  IMAD.WIDE R10, R2, 0x4, R64 ;  /* 0x00000004020a7825 */ /* 0x001fc600078e0240 */
[----:B------:R0:W-:Y:S04]  /*1750*/  STG.E desc[UR8][R86.64], R8 ;  /* 0x0000000856007986 */ /* 0x0001e8000c101908 */
[----:B------:R-:W4:Y:S04]  /*1760*/  LDS R70, [R0+0x2300] ;  /* 0x0023000000467984 */ /* 0x000f280000000800 */
[----:B------:R-:W-:Y:S04]  /*1770*/  STG.E desc[UR8][R72.64], R7 ;  /* 0x0000000748007986 */ /* 0x000fe8000c101908 */
[----:B------:R-:W5:Y:S01]  /*1780*/  LDS R74, [R0+0x2400] ;  /* 0x00240000004a7984 */ /* 0x000f620000000800 */
[----:B0-----:R-:W-:-:S03]  /*1790*/  IMAD.WIDE R8, R2, 0x4, R10 ;  /* 0x0000000402087825 */ /* 0x001fc600078e020a */
[----:B------:R-:W0:Y:S04]  /*17a0*/  LDS R72, [R0+0x2500] ;  /* 0x0025000000487984 */ /* 0x000e280000000800 */
[----:B------:R-:W-:Y:S04]  /*17b0*/  STG.E desc[UR8][R16.64], R6 ;  /* 0x0000000610007986 */ /* 0x000fe8000c101908 */
[----:B------:R-:W0:Y:S04]  /*17c0*/  LDS R78, [R0+0x2600] ;  /* 0x00260000004e7984 */ /* 0x000e280000000800 */
[----:B------:R-:W-:Y:S04]  /*17d0*/  STG.E desc[UR8][R18.64], R5 ;  /* 0x0000000512007986 */ /* 0x000fe8000c101908 */
[----:B------:R-:W0:Y:S04]  /*17e0*/  LDS R80, [R0+0x2700] ;  /* 0x0027000000507984 */ /* 0x000e280000000800 */
[----:B------:R3:W-:Y:S04]  /*17f0*/  STG.E desc[UR8][R76.64], R4 ;  /* 0x000000044c007986 */ /* 0x0007e8000c101908 */
[----:B------:R-:W0:Y:S04]  /*1800*/  LDS R84, [R0+0x2800] ;  /* 0x0028000000547984 */ /* 0x000e280000000800 */
[----:B------:R-:W-:Y:S04]  /*1810*/  STG.E desc[UR8][R64.64], R82 ;  /* 0x0000005240007986 */ /* 0x000fe8000c101908 */
[----:B------:R-:W0:Y:S01]  /*1820*/  LDS R76, [R0+0x2900] ;  /* 0x00290000004c7984 */ /* 0x000e220000000800 */
[----:B---3--:R-:W-:-:S03]  /*1830*/  IMAD.WIDE R4, R2, 0x4, R8 ;  /* 0x0000000402047825 */ /* 0x008fc600078e0208 */
[----:B------:R-:W3:Y:S01]  /*1840*/  LDS R82, [R0+0x2a00] ;  /* 0x002a000000527984 */ /* 0x000ee20000000800 */
[----:B------:R-:W-:-:S03]  /*1850*/  IMAD.WIDE R6, R2, 0x4, R4 ;  /* 0x0000000402067825 */ /* 0x000fc600078e0204 */
[----:B------:R-:W3:Y:S04]  /*1860*/  LDS R86, [R0+0x2b00] ;  /* 0x002b000000567984 */ /* 0x000ee80000000800 */
[----:B------:R-:W3:Y:S01]  /*1870*/  LDS R81, [R0+0x2c00] ;  /* 0x002c000000517984 */ /* 0x000ee20000000800 */
[----:B------:R-:W-:-:S03]  /*1880*/  IMAD.WIDE R12, R2, 0x4, R6 ;  /* 0x00000004020c7825 */ /* 0x000fc600078e0206 */
[----:B------:R-:W3:Y:S04]  /*1890*/  LDS R83, [R0+0x2d00] ;  /* 0x002d000000537984 */ /* 0x000ee80000000800 */
        /* <DEDUP_REMOVED lines=18> */
[----:B------:R4:W-:Y:S04]  /*19c0*/  STG.E desc[UR8][R10.64], R88 ;  /* 0x000000580a007986 */ /* 0x0009e8000c101908 */
[----:B-1----:R-:W-:Y:S04]  /*19d0*/  STG.E desc[UR8][R8.64], R66 ;  /* 0x0000004208007986 */ /* 0x002fe8000c101908 */
[----:B--2---:R1:W-:Y:S01]  /*19e0*/  STG.E desc[UR8][R4.64], R68 ;  /* 0x0000004404007986 */ /* 0x0043e2000c101908 */
[----:B----4-:R-:W-:-:S03]  /*19f0*/  IMAD.WIDE R10, R3, 0x4, R52 ;  /* 0x00000004030a7825 */ /* 0x010fc600078e0234 */
[----:B------:R2:W-:Y:S04]  /*1a00*/  STG.E desc[UR8][R6.64], R70 ;  /* 0x0000004606007986 */ /* 0x0005e8000c101908 */
[----:B-----5:R-:W-:Y:S01]  /*1a10*/  STG.E desc[UR8][R12.64], R74 ;  /* 0x0000004a0c007986 */ /* 0x020fe2000c101908 */
[----:B------:R-:W-:-:S03]  /*1a20*/  IMAD.WIDE R14, R3, 0x4, R10 ;  /* 0x00000004030e7825 */ /* 0x000fc600078e020a */
[----:B0-----:R-:W-:Y:S01]  /*1a30*/  STG.E desc[UR8][R20.64], R72 ;  /* 0x0000004814007986 */ /* 0x001fe2000c101908 */
[----:B-1----:R-:W-:-:S03]  /*1a40*/  IMAD.WIDE R4, R3, 0x4, R14 ;  /* 0x0000000403047825 */ /* 0x002fc600078e020e */
[----:B------:R-:W-:Y:S04]  /*1a50*/  STG.E desc[UR8][R22.64], R78 ;  /* 0x0000004e16007986 */ /* 0x000fe8000c101908 */
[----:B------:R-:W-:Y:S01]  /*1a60*/  STG.E desc[UR8][R24.64], R80 ;  /* 0x0000005018007986 */ /* 0x000fe2000c101908 */
[----:B--2---:R-:W-:-:S03]  /*1a70*/  IMAD.WIDE R6, R3, 0x4, R4 ;  /* 0x0000000403067825 */ /* 0x004fc600078e0204 */
[----:B------:R-:W-:Y:S01]  /*1a80*/  STG.E desc[UR8][R26.64], R84 ;  /* 0x000000541a007986 */ /* 0x000fe2000c101908 */
[----:B------:R-:W-:-:S03]  /*1a90*/  IMAD.WIDE R2, R3, 0x4, R6 ;  /* 0x0000000403027825 */ /* 0x000fc600078e0206 */
[----:B------:R-:W-:Y:S04]  /*1aa0*/  STG.E desc[UR8][R28.64], R76 ;  /* 0x0000004c1c007986 */ /* 0x000fe8000c101908 */
[----:B---3--:R-:W-:Y:S04]  /*1ab0*/  STG.E desc[UR8][R30.64], R82 ;  /* 0x000000521e007986 */ /* 0x008fe8000c101908 */
[----:B------:R-:W-:Y:S04]  /*1ac0*/  STG.E desc[UR8][R32.64], R86 ;  /* 0x0000005620007986 */ /* 0x000fe8000c101908 */
        /* <DEDUP_REMOVED lines=19> */
[----:B------:R-:W-:Y:S01]  /*1c00*/  STG.E desc[UR8][R62.64], R79 ;  /* 0x0000004f3e007986 */ /* 0x000fe2000c101908 */
[----:B------:R-:W-:Y:S05]  /*1c10*/  EXIT ;  /* 0x000000000000794d */ /* 0x000fea0003800000 */
.L_x_12:
        /* <DEDUP_REMOVED lines=14> */
.L_x_15:


//--------------------- .nv.shared._Z6Phase3Piii  --------------------------
	.section	.nv.shared._Z6Phase3Piii,"aw",@nobits
	.sectionflags	@""
	.align	4
.nv.shared._Z6Phase3Piii:
	.zero		50176


//--------------------- .nv.shared.reserved.0     --------------------------
	.section	.nv.shared.reserved.0,"aw",@nobits
	.weak		__nv_reservedSMEM_offset_0_alias
	.size		__nv_reservedSMEM_offset_0_alias, 0, 64
	.other		__nv_reservedSMEM_offset_0_alias,@"STO_CUDA_RESERVED_SHARED STV_DEFAULT"
__nv_reservedSMEM_offset_0_alias:
	.zero		0
	.zero		64


//--------------------- .nv.shared._Z6Phase2Piii  --------------------------
	.section	.nv.shared._Z6Phase2Piii,"aw",@nobits
	.sectionflags	@""
	.align	4
.nv.shared._Z6Phase2Piii:
	.zero		50176


//--------------------- .nv.shared._Z6Phase1Piii  --------------------------
	.section	.nv.shared._Z6Phase1Piii,"aw",@nobits
	.sectionflags	@""
	.align	4
.nv.shared._Z6Phase1Piii:
	.zero		17408


//--------------------- .nv.constant0._Z6Phase3Piii --------------------------
	.section	.nv.constant0._Z6Phase3Piii,"a",@progbits
	.sectionflags	@""
	.align	4
.nv.constant0._Z6Phase3Piii:
	.zero		912


//--------------------- .nv.constant0._Z6Phase2Piii --------------------------
	.section	.nv.constant0._Z6Phase2Piii,"a",@progbits
	.sectionflags	@""
	.align	4
.nv.constant0._Z6Phase2Piii:
	.zero		912


//--------------------- .nv.constant0._Z6Phase1Piii --------------------------
	.section	.nv.constant0._Z6Phase1Piii,"a",@progbits
	.sectionflags	@""
	.align	4
.nv.constant0._Z6Phase1Piii:
	.zero		912


//--------------------- SYMBOLS --------------------------

	.type		.nv.reservedSmem.offset0,@object
	.size		.nv.reservedSmem.offset0,0x4
	.type		.nv.reservedSmem.cap,@object
	.size		.nv.reservedSmem.cap,0x4
